//
// Generated by NVIDIA NVVM Compiler
//
// Compiler Build ID: CL-36424714
// Cuda compilation tools, release 13.0, V13.0.88
// Based on NVVM 20.0.0
//

.version 9.0
.target sm_100
.address_size 64

	// .globl	_Z10tiled_gemmPfS_S_iii
// _ZZ10tiled_gemmPfS_S_iiiE2As has been demoted
// _ZZ10tiled_gemmPfS_S_iiiE2Bs has been demoted
// _ZZ20double_buffered_gemmPfS_S_iiiE2As has been demoted
// _ZZ20double_buffered_gemmPfS_S_iiiE2Bs has been demoted
// _ZZ15vectorized_gemmPfS_S_iiiE2As has been demoted
// _ZZ15vectorized_gemmPfS_S_iiiE2Bs has been demoted

.visible .entry _Z10tiled_gemmPfS_S_iii(
	.param .u64 .ptr .align 1 _Z10tiled_gemmPfS_S_iii_param_0,
	.param .u64 .ptr .align 1 _Z10tiled_gemmPfS_S_iii_param_1,
	.param .u64 .ptr .align 1 _Z10tiled_gemmPfS_S_iii_param_2,
	.param .u32 _Z10tiled_gemmPfS_S_iii_param_3,
	.param .u32 _Z10tiled_gemmPfS_S_iii_param_4,
	.param .u32 _Z10tiled_gemmPfS_S_iii_param_5
)
{
	.reg .pred 	%p<12>;
	.reg .b32 	%r<43>;
	.reg .b32 	%f<111>;
	.reg .b64 	%rd<13>;
	// demoted variable
	.shared .align 4 .b8 _ZZ10tiled_gemmPfS_S_iiiE2As[4096];
	// demoted variable
	.shared .align 4 .b8 _ZZ10tiled_gemmPfS_S_iiiE2Bs[4096];
	ld.param.u64 	%rd4, [_Z10tiled_gemmPfS_S_iii_param_0];
	ld.param.u64 	%rd5, [_Z10tiled_gemmPfS_S_iii_param_1];
	ld.param.u64 	%rd6, [_Z10tiled_gemmPfS_S_iii_param_2];
	ld.param.u32 	%r24, [_Z10tiled_gemmPfS_S_iii_param_3];
	ld.param.u32 	%r25, [_Z10tiled_gemmPfS_S_iii_param_4];
	ld.param.u32 	%r26, [_Z10tiled_gemmPfS_S_iii_param_5];
	mov.u32 	%r27, %ctaid.x;
	mov.u32 	%r28, %ctaid.y;
	mov.u32 	%r38, %tid.x;
	mov.u32 	%r40, %tid.y;
	shl.b32 	%r29, %r28, 5;
	add.s32 	%r3, %r29, %r40;
	shl.b32 	%r4, %r27, 5;
	add.s32 	%r5, %r4, %r38;
	setp.lt.s32 	%p1, %r26, 1;
	mov.f32 	%f110, 0f00000000;
	@%p1 bra 	$L__BB0_7;
	add.s32 	%r30, %r26, 31;
	shr.u32 	%r31, %r30, 5;
	shl.b32 	%r32, %r40, 7;
	mov.u32 	%r33, _ZZ10tiled_gemmPfS_S_iiiE2As;
	add.s32 	%r6, %r33, %r32;
	shl.b32 	%r34, %r38, 2;
	add.s32 	%r7, %r6, %r34;
	mov.u32 	%r35, _ZZ10tiled_gemmPfS_S_iiiE2Bs;
	add.s32 	%r9, %r35, %r34;
	add.s32 	%r8, %r9, %r32;
	neg.s32 	%r42, %r31;
	mad.lo.s32 	%r36, %r40, %r25, %r38;
	add.s32 	%r41, %r36, %r4;
	shl.b32 	%r12, %r25, 5;
	mad.lo.s32 	%r39, %r26, %r3, %r38;
	cvta.to.global.u64 	%rd1, %rd4;
	cvta.to.global.u64 	%rd2, %rd5;
	mov.f32 	%f110, 0f00000000;
$L__BB0_2:
	setp.ge.s32 	%p2, %r3, %r24;
	mul.wide.s32 	%rd7, %r39, 4;
	add.s64 	%rd3, %rd1, %rd7;
	setp.ge.s32 	%p3, %r38, %r26;
	mov.f32 	%f108, 0f00000000;
	or.pred  	%p4, %p2, %p3;
	@%p4 bra 	$L__BB0_4;
	ld.global.f32 	%f108, [%rd3];
$L__BB0_4:
	setp.ge.s32 	%p5, %r5, %r25;
	st.shared.f32 	[%r7], %f108;
	setp.ge.s32 	%p6, %r40, %r26;
	mov.f32 	%f109, 0f00000000;
	or.pred  	%p7, %p5, %p6;
	@%p7 bra 	$L__BB0_6;
	mul.wide.s32 	%rd8, %r41, 4;
	add.s64 	%rd9, %rd2, %rd8;
	ld.global.f32 	%f109, [%rd9];
$L__BB0_6:
	st.shared.f32 	[%r8], %f109;
	bar.sync 	0;
	ld.shared.f32 	%f12, [%r6];
	ld.shared.f32 	%f13, [%r9];
	fma.rn.f32 	%f14, %f12, %f13, %f110;
	ld.shared.f32 	%f15, [%r6+4];
	ld.shared.f32 	%f16, [%r9+128];
	fma.rn.f32 	%f17, %f15, %f16, %f14;
	ld.shared.f32 	%f18, [%r6+8];
	ld.shared.f32 	%f19, [%r9+256];
	fma.rn.f32 	%f20, %f18, %f19, %f17;
	ld.shared.f32 	%f21, [%r6+12];
	ld.shared.f32 	%f22, [%r9+384];
	fma.rn.f32 	%f23, %f21, %f22, %f20;
	ld.shared.f32 	%f24, [%r6+16];
	ld.shared.f32 	%f25, [%r9+512];
	fma.rn.f32 	%f26, %f24, %f25, %f23;
	ld.shared.f32 	%f27, [%r6+20];
	ld.shared.f32 	%f28, [%r9+640];
	fma.rn.f32 	%f29, %f27, %f28, %f26;
	ld.shared.f32 	%f30, [%r6+24];
	ld.shared.f32 	%f31, [%r9+768];
	fma.rn.f32 	%f32, %f30, %f31, %f29;
	ld.shared.f32 	%f33, [%r6+28];
	ld.shared.f32 	%f34, [%r9+896];
	fma.rn.f32 	%f35, %f33, %f34, %f32;
	ld.shared.f32 	%f36, [%r6+32];
	ld.shared.f32 	%f37, [%r9+1024];
	fma.rn.f32 	%f38, %f36, %f37, %f35;
	ld.shared.f32 	%f39, [%r6+36];
	ld.shared.f32 	%f40, [%r9+1152];
	fma.rn.f32 	%f41, %f39, %f40, %f38;
	ld.shared.f32 	%f42, [%r6+40];
	ld.shared.f32 	%f43, [%r9+1280];
	fma.rn.f32 	%f44, %f42, %f43, %f41;
	ld.shared.f32 	%f45, [%r6+44];
	ld.shared.f32 	%f46, [%r9+1408];
	fma.rn.f32 	%f47, %f45, %f46, %f44;
	ld.shared.f32 	%f48, [%r6+48];
	ld.shared.f32 	%f49, [%r9+1536];
	fma.rn.f32 	%f50, %f48, %f49, %f47;
	ld.shared.f32 	%f51, [%r6+52];
	ld.shared.f32 	%f52, [%r9+1664];
	fma.rn.f32 	%f53, %f51, %f52, %f50;
	ld.shared.f32 	%f54, [%r6+56];
	ld.shared.f32 	%f55, [%r9+1792];
	fma.rn.f32 	%f56, %f54, %f55, %f53;
	ld.shared.f32 	%f57, [%r6+60];
	ld.shared.f32 	%f58, [%r9+1920];
	fma.rn.f32 	%f59, %f57, %f58, %f56;
	ld.shared.f32 	%f60, [%r6+64];
	ld.shared.f32 	%f61, [%r9+2048];
	fma.rn.f32 	%f62, %f60, %f61, %f59;
	ld.shared.f32 	%f63, [%r6+68];
	ld.shared.f32 	%f64, [%r9+2176];
	fma.rn.f32 	%f65, %f63, %f64, %f62;
	ld.shared.f32 	%f66, [%r6+72];
	ld.shared.f32 	%f67, [%r9+2304];
	fma.rn.f32 	%f68, %f66, %f67, %f65;
	ld.shared.f32 	%f69, [%r6+76];
	ld.shared.f32 	%f70, [%r9+2432];
	fma.rn.f32 	%f71, %f69, %f70, %f68;
	ld.shared.f32 	%f72, [%r6+80];
	ld.shared.f32 	%f73, [%r9+2560];
	fma.rn.f32 	%f74, %f72, %f73, %f71;
	ld.shared.f32 	%f75, [%r6+84];
	ld.shared.f32 	%f76, [%r9+2688];
	fma.rn.f32 	%f77, %f75, %f76, %f74;
	ld.shared.f32 	%f78, [%r6+88];
	ld.shared.f32 	%f79, [%r9+2816];
	fma.rn.f32 	%f80, %f78, %f79, %f77;
	ld.shared.f32 	%f81, [%r6+92];
	ld.shared.f32 	%f82, [%r9+2944];
	fma.rn.f32 	%f83, %f81, %f82, %f80;
	ld.shared.f32 	%f84, [%r6+96];
	ld.shared.f32 	%f85, [%r9+3072];
	fma.rn.f32 	%f86, %f84, %f85, %f83;
	ld.shared.f32 	%f87, [%r6+100];
	ld.shared.f32 	%f88, [%r9+3200];
	fma.rn.f32 	%f89, %f87, %f88, %f86;
	ld.shared.f32 	%f90, [%r6+104];
	ld.shared.f32 	%f91, [%r9+3328];
	fma.rn.f32 	%f92, %f90, %f91, %f89;
	ld.shared.f32 	%f93, [%r6+108];
	ld.shared.f32 	%f94, [%r9+3456];
	fma.rn.f32 	%f95, %f93, %f94, %f92;
	ld.shared.f32 	%f96, [%r6+112];
	ld.shared.f32 	%f97, [%r9+3584];
	fma.rn.f32 	%f98, %f96, %f97, %f95;
	ld.shared.f32 	%f99, [%r6+116];
	ld.shared.f32 	%f100, [%r9+3712];
	fma.rn.f32 	%f101, %f99, %f100, %f98;
	ld.shared.f32 	%f102, [%r6+120];
	ld.shared.f32 	%f103, [%r9+3840];
	fma.rn.f32 	%f104, %f102, %f103, %f101;
	ld.shared.f32 	%f105, [%r6+124];
	ld.shared.f32 	%f106, [%r9+3968];
	fma.rn.f32 	%f110, %f105, %f106, %f104;
	bar.sync 	0;
	add.s32 	%r42, %r42, 1;
	setp.ne.s32 	%p8, %r42, 0;
	add.s32 	%r41, %r41, %r12;
	add.s32 	%r40, %r40, 32;
	add.s32 	%r39, %r39, 32;
	add.s32 	%r38, %r38, 32;
	@%p8 bra 	$L__BB0_2;
$L__BB0_7:
	setp.ge.s32 	%p9, %r3, %r24;
	setp.ge.s32 	%p10, %r5, %r25;
	or.pred  	%p11, %p9, %p10;
	@%p11 bra 	$L__BB0_9;
	mad.lo.s32 	%r37, %r25, %r3, %r5;
	cvta.to.global.u64 	%rd10, %rd6;
	mul.wide.u32 	%rd11, %r37, 4;
	add.s64 	%rd12, %rd10, %rd11;
	st.global.f32 	[%rd12], %f110;
$L__BB0_9:
	ret;

}
	// .globl	_Z20double_buffered_gemmPfS_S_iii
.visible .entry _Z20double_buffered_gemmPfS_S_iii(
	.param .u64 .ptr .align 1 _Z20double_buffered_gemmPfS_S_iii_param_0,
	.param .u64 .ptr .align 1 _Z20double_buffered_gemmPfS_S_iii_param_1,
	.param .u64 .ptr .align 1 _Z20double_buffered_gemmPfS_S_iii_param_2,
	.param .u32 _Z20double_buffered_gemmPfS_S_iii_param_3,
	.param .u32 _Z20double_buffered_gemmPfS_S_iii_param_4,
	.param .u32 _Z20double_buffered_gemmPfS_S_iii_param_5
)
{
	.reg .pred 	%p<18>;
	.reg .b32 	%r<83>;
	.reg .b32 	%f<203>;
	.reg .b64 	%rd<17>;
	// demoted variable
	.shared .align 4 .b8 _ZZ20double_buffered_gemmPfS_S_iiiE2As[8192];
	// demoted variable
	.shared .align 4 .b8 _ZZ20double_buffered_gemmPfS_S_iiiE2Bs[8192];
	ld.param.u64 	%rd4, [_Z20double_buffered_gemmPfS_S_iii_param_0];
	ld.param.u64 	%rd5, [_Z20double_buffered_gemmPfS_S_iii_param_1];
	ld.param.u64 	%rd3, [_Z20double_buffered_gemmPfS_S_iii_param_2];
	ld.param.u32 	%r27, [_Z20double_buffered_gemmPfS_S_iii_param_3];
	ld.param.u32 	%r28, [_Z20double_buffered_gemmPfS_S_iii_param_4];
	ld.param.u32 	%r29, [_Z20double_buffered_gemmPfS_S_iii_param_5];
	cvta.to.global.u64 	%rd1, %rd5;
	cvta.to.global.u64 	%rd2, %rd4;
	mov.u32 	%r30, %ctaid.x;
	mov.u32 	%r31, %ctaid.y;
	mov.u32 	%r1, %tid.x;
	mov.u32 	%r79, %tid.y;
	shl.b32 	%r32, %r31, 5;
	add.s32 	%r3, %r32, %r79;
	shl.b32 	%r4, %r30, 5;
	add.s32 	%r5, %r4, %r1;
	setp.ge.s32 	%p1, %r3, %r27;
	setp.ge.s32 	%p2, %r1, %r29;
	shl.b32 	%r33, %r79, 7;
	mov.u32 	%r34, _ZZ20double_buffered_gemmPfS_S_iiiE2As;
	add.s32 	%r6, %r34, %r33;
	shl.b32 	%r35, %r1, 2;
	add.s32 	%r7, %r6, %r35;
	or.pred  	%p3, %p1, %p2;
	@%p3 bra 	$L__BB1_2;
	mad.lo.s32 	%r37, %r29, %r3, %r1;
	mul.wide.u32 	%rd6, %r37, 4;
	add.s64 	%rd7, %rd2, %rd6;
	ld.global.f32 	%f5, [%rd7];
	st.shared.f32 	[%r7], %f5;
	bra.uni 	$L__BB1_3;
$L__BB1_2:
	mov.b32 	%r36, 0;
	st.shared.u32 	[%r7], %r36;
$L__BB1_3:
	setp.ge.s32 	%p4, %r5, %r28;
	setp.ge.s32 	%p5, %r79, %r29;
	mov.u32 	%r39, _ZZ20double_buffered_gemmPfS_S_iiiE2Bs;
	add.s32 	%r40, %r39, %r33;
	add.s32 	%r8, %r40, %r35;
	or.pred  	%p6, %p4, %p5;
	@%p6 bra 	$L__BB1_5;
	mad.lo.s32 	%r43, %r28, %r79, %r5;
	mul.wide.u32 	%rd8, %r43, 4;
	add.s64 	%rd9, %rd1, %rd8;
	ld.global.f32 	%f6, [%rd9];
	st.shared.f32 	[%r8], %f6;
	bra.uni 	$L__BB1_6;
$L__BB1_5:
	mov.b32 	%r42, 0;
	st.shared.u32 	[%r8], %r42;
$L__BB1_6:
	bar.sync 	0;
	setp.lt.s32 	%p7, %r29, 33;
	mov.b32 	%r76, 0;
	mov.f32 	%f202, 0f00000000;
	@%p7 bra 	$L__BB1_15;
	add.s32 	%r46, %r29, 31;
	shr.u32 	%r47, %r46, 5;
	add.s32 	%r9, %r39, %r35;
	neg.s32 	%r81, %r47;
	add.s32 	%r50, %r79, 32;
	mad.lo.s32 	%r51, %r28, %r50, %r1;
	add.s32 	%r80, %r51, %r4;
	shl.b32 	%r12, %r28, 5;
	mad.lo.s32 	%r52, %r29, %r3, %r1;
	add.s32 	%r78, %r52, 32;
	mov.f32 	%f202, 0f00000000;
	mov.b32 	%r82, 0;
	mov.u32 	%r77, %r1;
$L__BB1_8:
	setp.ge.s32 	%p8, %r3, %r27;
	xor.b32  	%r76, %r82, 1;
	add.s32 	%r77, %r77, 32;
	setp.ge.s32 	%p9, %r77, %r29;
	or.pred  	%p10, %p8, %p9;
	@%p10 bra 	$L__BB1_10;
	mul.wide.s32 	%rd10, %r78, 4;
	add.s64 	%rd11, %rd2, %rd10;
	ld.global.f32 	%f9, [%rd11];
	shl.b32 	%r56, %r76, 12;
	add.s32 	%r57, %r7, %r56;
	st.shared.f32 	[%r57], %f9;
	bra.uni 	$L__BB1_11;
$L__BB1_10:
	shl.b32 	%r53, %r76, 12;
	add.s32 	%r54, %r7, %r53;
	mov.b32 	%r55, 0;
	st.shared.u32 	[%r54], %r55;
$L__BB1_11:
	setp.ge.s32 	%p11, %r5, %r28;
	add.s32 	%r79, %r79, 32;
	setp.ge.s32 	%p12, %r79, %r29;
	or.pred  	%p13, %p11, %p12;
	@%p13 bra 	$L__BB1_13;
	mul.wide.s32 	%rd12, %r80, 4;
	add.s64 	%rd13, %rd1, %rd12;
	ld.global.f32 	%f10, [%rd13];
	shl.b32 	%r61, %r76, 12;
	add.s32 	%r62, %r8, %r61;
	st.shared.f32 	[%r62], %f10;
	bra.uni 	$L__BB1_14;
$L__BB1_13:
	shl.b32 	%r58, %r76, 12;
	add.s32 	%r59, %r8, %r58;
	mov.b32 	%r60, 0;
	st.shared.u32 	[%r59], %r60;
$L__BB1_14:
	shl.b32 	%r63, %r82, 12;
	add.s32 	%r64, %r6, %r63;
	add.s32 	%r65, %r9, %r63;
	ld.shared.f32 	%f11, [%r64];
	ld.shared.f32 	%f12, [%r65];
	fma.rn.f32 	%f13, %f11, %f12, %f202;
	ld.shared.f32 	%f14, [%r64+4];
	ld.shared.f32 	%f15, [%r65+128];
	fma.rn.f32 	%f16, %f14, %f15, %f13;
	ld.shared.f32 	%f17, [%r64+8];
	ld.shared.f32 	%f18, [%r65+256];
	fma.rn.f32 	%f19, %f17, %f18, %f16;
	ld.shared.f32 	%f20, [%r64+12];
	ld.shared.f32 	%f21, [%r65+384];
	fma.rn.f32 	%f22, %f20, %f21, %f19;
	ld.shared.f32 	%f23, [%r64+16];
	ld.shared.f32 	%f24, [%r65+512];
	fma.rn.f32 	%f25, %f23, %f24, %f22;
	ld.shared.f32 	%f26, [%r64+20];
	ld.shared.f32 	%f27, [%r65+640];
	fma.rn.f32 	%f28, %f26, %f27, %f25;
	ld.shared.f32 	%f29, [%r64+24];
	ld.shared.f32 	%f30, [%r65+768];
	fma.rn.f32 	%f31, %f29, %f30, %f28;
	ld.shared.f32 	%f32, [%r64+28];
	ld.shared.f32 	%f33, [%r65+896];
	fma.rn.f32 	%f34, %f32, %f33, %f31;
	ld.shared.f32 	%f35, [%r64+32];
	ld.shared.f32 	%f36, [%r65+1024];
	fma.rn.f32 	%f37, %f35, %f36, %f34;
	ld.shared.f32 	%f38, [%r64+36];
	ld.shared.f32 	%f39, [%r65+1152];
	fma.rn.f32 	%f40, %f38, %f39, %f37;
	ld.shared.f32 	%f41, [%r64+40];
	ld.shared.f32 	%f42, [%r65+1280];
	fma.rn.f32 	%f43, %f41, %f42, %f40;
	ld.shared.f32 	%f44, [%r64+44];
	ld.shared.f32 	%f45, [%r65+1408];
	fma.rn.f32 	%f46, %f44, %f45, %f43;
	ld.shared.f32 	%f47, [%r64+48];
	ld.shared.f32 	%f48, [%r65+1536];
	fma.rn.f32 	%f49, %f47, %f48, %f46;
	ld.shared.f32 	%f50, [%r64+52];
	ld.shared.f32 	%f51, [%r65+1664];
	fma.rn.f32 	%f52, %f50, %f51, %f49;
	ld.shared.f32 	%f53, [%r64+56];
	ld.shared.f32 	%f54, [%r65+1792];
	fma.rn.f32 	%f55, %f53, %f54, %f52;
	ld.shared.f32 	%f56, [%r64+60];
	ld.shared.f32 	%f57, [%r65+1920];
	fma.rn.f32 	%f58, %f56, %f57, %f55;
	ld.shared.f32 	%f59, [%r64+64];
	ld.shared.f32 	%f60, [%r65+2048];
	fma.rn.f32 	%f61, %f59, %f60, %f58;
	ld.shared.f32 	%f62, [%r64+68];
	ld.shared.f32 	%f63, [%r65+2176];
	fma.rn.f32 	%f64, %f62, %f63, %f61;
	ld.shared.f32 	%f65, [%r64+72];
	ld.shared.f32 	%f66, [%r65+2304];
	fma.rn.f32 	%f67, %f65, %f66, %f64;
	ld.shared.f32 	%f68, [%r64+76];
	ld.shared.f32 	%f69, [%r65+2432];
	fma.rn.f32 	%f70, %f68, %f69, %f67;
	ld.shared.f32 	%f71, [%r64+80];
	ld.shared.f32 	%f72, [%r65+2560];
	fma.rn.f32 	%f73, %f71, %f72, %f70;
	ld.shared.f32 	%f74, [%r64+84];
	ld.shared.f32 	%f75, [%r65+2688];
	fma.rn.f32 	%f76, %f74, %f75, %f73;
	ld.shared.f32 	%f77, [%r64+88];
	ld.shared.f32 	%f78, [%r65+2816];
	fma.rn.f32 	%f79, %f77, %f78, %f76;
	ld.shared.f32 	%f80, [%r64+92];
	ld.shared.f32 	%f81, [%r65+2944];
	fma.rn.f32 	%f82, %f80, %f81, %f79;
	ld.shared.f32 	%f83, [%r64+96];
	ld.shared.f32 	%f84, [%r65+3072];
	fma.rn.f32 	%f85, %f83, %f84, %f82;
	ld.shared.f32 	%f86, [%r64+100];
	ld.shared.f32 	%f87, [%r65+3200];
	fma.rn.f32 	%f88, %f86, %f87, %f85;
	ld.shared.f32 	%f89, [%r64+104];
	ld.shared.f32 	%f90, [%r65+3328];
	fma.rn.f32 	%f91, %f89, %f90, %f88;
	ld.shared.f32 	%f92, [%r64+108];
	ld.shared.f32 	%f93, [%r65+3456];
	fma.rn.f32 	%f94, %f92, %f93, %f91;
	ld.shared.f32 	%f95, [%r64+112];
	ld.shared.f32 	%f96, [%r65+3584];
	fma.rn.f32 	%f97, %f95, %f96, %f94;
	ld.shared.f32 	%f98, [%r64+116];
	ld.shared.f32 	%f99, [%r65+3712];
	fma.rn.f32 	%f100, %f98, %f99, %f97;
	ld.shared.f32 	%f101, [%r64+120];
	ld.shared.f32 	%f102, [%r65+3840];
	fma.rn.f32 	%f103, %f101, %f102, %f100;
	ld.shared.f32 	%f104, [%r64+124];
	ld.shared.f32 	%f105, [%r65+3968];
	fma.rn.f32 	%f202, %f104, %f105, %f103;
	bar.sync 	0;
	add.s32 	%r81, %r81, 1;
	add.s32 	%r80, %r80, %r12;
	add.s32 	%r78, %r78, 32;
	setp.eq.s32 	%p14, %r81, -1;
	mov.u32 	%r82, %r76;
	@%p14 bra 	$L__BB1_15;
	bra.uni 	$L__BB1_8;
$L__BB1_15:
	setp.lt.s32 	%p15, %r5, %r28;
	setp.lt.s32 	%p16, %r3, %r27;
	shl.b32 	%r66, %r76, 12;
	add.s32 	%r68, %r34, %r66;
	add.s32 	%r70, %r68, %r33;
	add.s32 	%r72, %r39, %r66;
	shl.b32 	%r73, %r1, 2;
	add.s32 	%r74, %r72, %r73;
	ld.shared.f32 	%f106, [%r70];
	ld.shared.f32 	%f107, [%r74];
	fma.rn.f32 	%f108, %f106, %f107, %f202;
	ld.shared.f32 	%f109, [%r70+4];
	ld.shared.f32 	%f110, [%r74+128];
	fma.rn.f32 	%f111, %f109, %f110, %f108;
	ld.shared.f32 	%f112, [%r70+8];
	ld.shared.f32 	%f113, [%r74+256];
	fma.rn.f32 	%f114, %f112, %f113, %f111;
	ld.shared.f32 	%f115, [%r70+12];
	ld.shared.f32 	%f116, [%r74+384];
	fma.rn.f32 	%f117, %f115, %f116, %f114;
	ld.shared.f32 	%f118, [%r70+16];
	ld.shared.f32 	%f119, [%r74+512];
	fma.rn.f32 	%f120, %f118, %f119, %f117;
	ld.shared.f32 	%f121, [%r70+20];
	ld.shared.f32 	%f122, [%r74+640];
	fma.rn.f32 	%f123, %f121, %f122, %f120;
	ld.shared.f32 	%f124, [%r70+24];
	ld.shared.f32 	%f125, [%r74+768];
	fma.rn.f32 	%f126, %f124, %f125, %f123;
	ld.shared.f32 	%f127, [%r70+28];
	ld.shared.f32 	%f128, [%r74+896];
	fma.rn.f32 	%f129, %f127, %f128, %f126;
	ld.shared.f32 	%f130, [%r70+32];
	ld.shared.f32 	%f131, [%r74+1024];
	fma.rn.f32 	%f132, %f130, %f131, %f129;
	ld.shared.f32 	%f133, [%r70+36];
	ld.shared.f32 	%f134, [%r74+1152];
	fma.rn.f32 	%f135, %f133, %f134, %f132;
	ld.shared.f32 	%f136, [%r70+40];
	ld.shared.f32 	%f137, [%r74+1280];
	fma.rn.f32 	%f138, %f136, %f137, %f135;
	ld.shared.f32 	%f139, [%r70+44];
	ld.shared.f32 	%f140, [%r74+1408];
	fma.rn.f32 	%f141, %f139, %f140, %f138;
	ld.shared.f32 	%f142, [%r70+48];
	ld.shared.f32 	%f143, [%r74+1536];
	fma.rn.f32 	%f144, %f142, %f143, %f141;
	ld.shared.f32 	%f145, [%r70+52];
	ld.shared.f32 	%f146, [%r74+1664];
	fma.rn.f32 	%f147, %f145, %f146, %f144;
	ld.shared.f32 	%f148, [%r70+56];
	ld.shared.f32 	%f149, [%r74+1792];
	fma.rn.f32 	%f150, %f148, %f149, %f147;
	ld.shared.f32 	%f151, [%r70+60];
	ld.shared.f32 	%f152, [%r74+1920];
	fma.rn.f32 	%f153, %f151, %f152, %f150;
	ld.shared.f32 	%f154, [%r70+64];
	ld.shared.f32 	%f155, [%r74+2048];
	fma.rn.f32 	%f156, %f154, %f155, %f153;
	ld.shared.f32 	%f157, [%r70+68];
	ld.shared.f32 	%f158, [%r74+2176];
	fma.rn.f32 	%f159, %f157, %f158, %f156;
	ld.shared.f32 	%f160, [%r70+72];
	ld.shared.f32 	%f161, [%r74+2304];
	fma.rn.f32 	%f162, %f160, %f161, %f159;
	ld.shared.f32 	%f163, [%r70+76];
	ld.shared.f32 	%f164, [%r74+2432];
	fma.rn.f32 	%f165, %f163, %f164, %f162;
	ld.shared.f32 	%f166, [%r70+80];
	ld.shared.f32 	%f167, [%r74+2560];
	fma.rn.f32 	%f168, %f166, %f167, %f165;
	ld.shared.f32 	%f169, [%r70+84];
	ld.shared.f32 	%f170, [%r74+2688];
	fma.rn.f32 	%f171, %f169, %f170, %f168;
	ld.shared.f32 	%f172, [%r70+88];
	ld.shared.f32 	%f173, [%r74+2816];
	fma.rn.f32 	%f174, %f172, %f173, %f171;
	ld.shared.f32 	%f175, [%r70+92];
	ld.shared.f32 	%f176, [%r74+2944];
	fma.rn.f32 	%f177, %f175, %f176, %f174;
	ld.shared.f32 	%f178, [%r70+96];
	ld.shared.f32 	%f179, [%r74+3072];
	fma.rn.f32 	%f180, %f178, %f179, %f177;
	ld.shared.f32 	%f181, [%r70+100];
	ld.shared.f32 	%f182, [%r74+3200];
	fma.rn.f32 	%f183, %f181, %f182, %f180;
	ld.shared.f32 	%f184, [%r70+104];
	ld.shared.f32 	%f185, [%r74+3328];
	fma.rn.f32 	%f186, %f184, %f185, %f183;
	ld.shared.f32 	%f187, [%r70+108];
	ld.shared.f32 	%f188, [%r74+3456];
	fma.rn.f32 	%f189, %f187, %f188, %f186;
	ld.shared.f32 	%f190, [%r70+112];
	ld.shared.f32 	%f191, [%r74+3584];
	fma.rn.f32 	%f192, %f190, %f191, %f189;
	ld.shared.f32 	%f193, [%r70+116];
	ld.shared.f32 	%f194, [%r74+3712];
	fma.rn.f32 	%f195, %f193, %f194, %f192;
	ld.shared.f32 	%f196, [%r70+120];
	ld.shared.f32 	%f197, [%r74+3840];
	fma.rn.f32 	%f198, %f196, %f197, %f195;
	ld.shared.f32 	%f199, [%r70+124];
	ld.shared.f32 	%f200, [%r74+3968];
	fma.rn.f32 	%f2, %f199, %f200, %f198;
	and.pred  	%p17, %p16, %p15;
	@%p17 bra 	$L__BB1_16;
	bra.uni 	$L__BB1_17;
$L__BB1_16:
	mad.lo.s32 	%r75, %r28, %r3, %r5;
	cvta.to.global.u64 	%rd14, %rd3;
	mul.wide.u32 	%rd15, %r75, 4;
	add.s64 	%rd16, %rd14, %rd15;
	st.global.f32 	[%rd16], %f2;
$L__BB1_17:
	ret;

}
	// .globl	_Z15vectorized_gemmPfS_S_iii
.visible .entry _Z15vectorized_gemmPfS_S_iii(
	.param .u64 .ptr .align 1 _Z15vectorized_gemmPfS_S_iii_param_0,
	.param .u64 .ptr .align 1 _Z15vectorized_gemmPfS_S_iii_param_1,
	.param .u64 .ptr .align 1 _Z15vectorized_gemmPfS_S_iii_param_2,
	.param .u32 _Z15vectorized_gemmPfS_S_iii_param_3,
	.param .u32 _Z15vectorized_gemmPfS_S_iii_param_4,
	.param .u32 _Z15vectorized_gemmPfS_S_iii_param_5
)
{
	.reg .pred 	%p<12>;
	.reg .b32 	%r<43>;
	.reg .b32 	%f<111>;
	.reg .b64 	%rd<13>;
	// demoted variable
	.shared .align 4 .b8 _ZZ15vectorized_gemmPfS_S_iiiE2As[4224];
	// demoted variable
	.shared .align 4 .b8 _ZZ15vectorized_gemmPfS_S_iiiE2Bs[4224];
	ld.param.u64 	%rd4, [_Z15vectorized_gemmPfS_S_iii_param_0];
	ld.param.u64 	%rd5, [_Z15vectorized_gemmPfS_S_iii_param_1];
	ld.param.u64 	%rd6, [_Z15vectorized_gemmPfS_S_iii_param_2];
	ld.param.u32 	%r24, [_Z15vectorized_gemmPfS_S_iii_param_3];
	ld.param.u32 	%r25, [_Z15vectorized_gemmPfS_S_iii_param_4];
	ld.param.u32 	%r26, [_Z15vectorized_gemmPfS_S_iii_param_5];
	mov.u32 	%r27, %ctaid.x;
	mov.u32 	%r28, %ctaid.y;
	mov.u32 	%r38, %tid.x;
	mov.u32 	%r40, %tid.y;
	shl.b32 	%r29, %r28, 5;
	add.s32 	%r3, %r29, %r40;
	shl.b32 	%r4, %r27, 5;
	add.s32 	%r5, %r4, %r38;
	setp.lt.s32 	%p1, %r26, 1;
	mov.f32 	%f110, 0f00000000;
	@%p1 bra 	$L__BB2_7;
	add.s32 	%r30, %r26, 31;
	shr.u32 	%r31, %r30, 5;
	mul.lo.s32 	%r32, %r40, 132;
	mov.u32 	%r33, _ZZ15vectorized_gemmPfS_S_iiiE2As;
	add.s32 	%r6, %r33, %r32;
	shl.b32 	%r34, %r38, 2;
	add.s32 	%r7, %r6, %r34;
	mov.u32 	%r35, _ZZ15vectorized_gemmPfS_S_iiiE2Bs;
	add.s32 	%r9, %r35, %r34;
	add.s32 	%r8, %r9, %r32;
	neg.s32 	%r42, %r31;
	mad.lo.s32 	%r36, %r40, %r25, %r38;
	add.s32 	%r41, %r36, %r4;
	shl.b32 	%r12, %r25, 5;
	mad.lo.s32 	%r39, %r26, %r3, %r38;
	cvta.to.global.u64 	%rd1, %rd4;
	cvta.to.global.u64 	%rd2, %rd5;
	mov.f32 	%f110, 0f00000000;
$L__BB2_2:
	setp.ge.s32 	%p2, %r3, %r24;
	mul.wide.s32 	%rd7, %r39, 4;
	add.s64 	%rd3, %rd1, %rd7;
	setp.ge.s32 	%p3, %r38, %r26;
	mov.f32 	%f108, 0f00000000;
	or.pred  	%p4, %p2, %p3;
	@%p4 bra 	$L__BB2_4;
	ld.global.f32 	%f108, [%rd3];
$L__BB2_4:
	setp.ge.s32 	%p5, %r5, %r25;
	st.shared.f32 	[%r7], %f108;
	setp.ge.s32 	%p6, %r40, %r26;
	mov.f32 	%f109, 0f00000000;
	or.pred  	%p7, %p5, %p6;
	@%p7 bra 	$L__BB2_6;
	mul.wide.s32 	%rd8, %r41, 4;
	add.s64 	%rd9, %rd2, %rd8;
	ld.global.f32 	%f109, [%rd9];
$L__BB2_6:
	st.shared.f32 	[%r8], %f109;
	bar.sync 	0;
	ld.shared.f32 	%f12, [%r6];
	ld.shared.f32 	%f13, [%r9];
	fma.rn.f32 	%f14, %f12, %f13, %f110;
	ld.shared.f32 	%f15, [%r6+4];
	ld.shared.f32 	%f16, [%r9+132];
	fma.rn.f32 	%f17, %f15, %f16, %f14;
	ld.shared.f32 	%f18, [%r6+8];
	ld.shared.f32 	%f19, [%r9+264];
	fma.rn.f32 	%f20, %f18, %f19, %f17;
	ld.shared.f32 	%f21, [%r6+12];
	ld.shared.f32 	%f22, [%r9+396];
	fma.rn.f32 	%f23, %f21, %f22, %f20;
	ld.shared.f32 	%f24, [%r6+16];
	ld.shared.f32 	%f25, [%r9+528];
	fma.rn.f32 	%f26, %f24, %f25, %f23;
	ld.shared.f32 	%f27, [%r6+20];
	ld.shared.f32 	%f28, [%r9+660];
	fma.rn.f32 	%f29, %f27, %f28, %f26;
	ld.shared.f32 	%f30, [%r6+24];
	ld.shared.f32 	%f31, [%r9+792];
	fma.rn.f32 	%f32, %f30, %f31, %f29;
	ld.shared.f32 	%f33, [%r6+28];
	ld.shared.f32 	%f34, [%r9+924];
	fma.rn.f32 	%f35, %f33, %f34, %f32;
	ld.shared.f32 	%f36, [%r6+32];
	ld.shared.f32 	%f37, [%r9+1056];
	fma.rn.f32 	%f38, %f36, %f37, %f35;
	ld.shared.f32 	%f39, [%r6+36];
	ld.shared.f32 	%f40, [%r9+1188];
	fma.rn.f32 	%f41, %f39, %f40, %f38;
	ld.shared.f32 	%f42, [%r6+40];
	ld.shared.f32 	%f43, [%r9+1320];
	fma.rn.f32 	%f44, %f42, %f43, %f41;
	ld.shared.f32 	%f45, [%r6+44];
	ld.shared.f32 	%f46, [%r9+1452];
	fma.rn.f32 	%f47, %f45, %f46, %f44;
	ld.shared.f32 	%f48, [%r6+48];
	ld.shared.f32 	%f49, [%r9+1584];
	fma.rn.f32 	%f50, %f48, %f49, %f47;
	ld.shared.f32 	%f51, [%r6+52];
	ld.shared.f32 	%f52, [%r9+1716];
	fma.rn.f32 	%f53, %f51, %f52, %f50;
	ld.shared.f32 	%f54, [%r6+56];
	ld.shared.f32 	%f55, [%r9+1848];
	fma.rn.f32 	%f56, %f54, %f55, %f53;
	ld.shared.f32 	%f57, [%r6+60];
	ld.shared.f32 	%f58, [%r9+1980];
	fma.rn.f32 	%f59, %f57, %f58, %f56;
	ld.shared.f32 	%f60, [%r6+64];
	ld.shared.f32 	%f61, [%r9+2112];
	fma.rn.f32 	%f62, %f60, %f61, %f59;
	ld.shared.f32 	%f63, [%r6+68];
	ld.shared.f32 	%f64, [%r9+2244];
	fma.rn.f32 	%f65, %f63, %f64, %f62;
	ld.shared.f32 	%f66, [%r6+72];
	ld.shared.f32 	%f67, [%r9+2376];
	fma.rn.f32 	%f68, %f66, %f67, %f65;
	ld.shared.f32 	%f69, [%r6+76];
	ld.shared.f32 	%f70, [%r9+2508];
	fma.rn.f32 	%f71, %f69, %f70, %f68;
	ld.shared.f32 	%f72, [%r6+80];
	ld.shared.f32 	%f73, [%r9+2640];
	fma.rn.f32 	%f74, %f72, %f73, %f71;
	ld.shared.f32 	%f75, [%r6+84];
	ld.shared.f32 	%f76, [%r9+2772];
	fma.rn.f32 	%f77, %f75, %f76, %f74;
	ld.shared.f32 	%f78, [%r6+88];
	ld.shared.f32 	%f79, [%r9+2904];
	fma.rn.f32 	%f80, %f78, %f79, %f77;
	ld.shared.f32 	%f81, [%r6+92];
	ld.shared.f32 	%f82, [%r9+3036];
	fma.rn.f32 	%f83, %f81, %f82, %f80;
	ld.shared.f32 	%f84, [%r6+96];
	ld.shared.f32 	%f85, [%r9+3168];
	fma.rn.f32 	%f86, %f84, %f85, %f83;
	ld.shared.f32 	%f87, [%r6+100];
	ld.shared.f32 	%f88, [%r9+3300];
	fma.rn.f32 	%f89, %f87, %f88, %f86;
	ld.shared.f32 	%f90, [%r6+104];
	ld.shared.f32 	%f91, [%r9+3432];
	fma.rn.f32 	%f92, %f90, %f91, %f89;
	ld.shared.f32 	%f93, [%r6+108];
	ld.shared.f32 	%f94, [%r9+3564];
	fma.rn.f32 	%f95, %f93, %f94, %f92;
	ld.shared.f32 	%f96, [%r6+112];
	ld.shared.f32 	%f97, [%r9+3696];
	fma.rn.f32 	%f98, %f96, %f97, %f95;
	ld.shared.f32 	%f99, [%r6+116];
	ld.shared.f32 	%f100, [%r9+3828];
	fma.rn.f32 	%f101, %f99, %f100, %f98;
	ld.shared.f32 	%f102, [%r6+120];
	ld.shared.f32 	%f103, [%r9+3960];
	fma.rn.f32 	%f104, %f102, %f103, %f101;
	ld.shared.f32 	%f105, [%r6+124];
	ld.shared.f32 	%f106, [%r9+4092];
	fma.rn.f32 	%f110, %f105, %f106, %f104;
	bar.sync 	0;
	add.s32 	%r42, %r42, 1;
	setp.ne.s32 	%p8, %r42, 0;
	add.s32 	%r41, %r41, %r12;
	add.s32 	%r40, %r40, 32;
	add.s32 	%r39, %r39, 32;
	add.s32 	%r38, %r38, 32;
	@%p8 bra 	$L__BB2_2;
$L__BB2_7:
	setp.ge.s32 	%p9, %r3, %r24;
	setp.ge.s32 	%p10, %r5, %r25;
	or.pred  	%p11, %p9, %p10;
	@%p11 bra 	$L__BB2_9;
	mad.lo.s32 	%r37, %r25, %r3, %r5;
	cvta.to.global.u64 	%rd10, %rd6;
	mul.wide.u32 	%rd11, %r37, 4;
	add.s64 	%rd12, %rd10, %rd11;
	st.global.f32 	[%rd12], %f110;
$L__BB2_9:
	ret;

}


// ===== COMPILED SASS (sm_100) =====

	.target	sm_100

	.elftype	@"ET_EXEC"


//--------------------- .note.nv.tkinfo           --------------------------
	.section	.note.nv.tkinfo,"",@"SHT_NOTE"
	.sectionflags	@"SHF_NOTE_NV_TKINFO"
	.tkinfo
        /*0018*/ 	.word	0x00000002
        /*0030*/ 	.string	""
        /*0030*/ 	.string	"ptxas"
        /*0030*/ 	.string	"Cuda compilation tools, release 13.0, V13.0.88"
        /*0030*/ 	.string	"Build cuda_13.0.r13.0/compiler.36424714_0"
        /*0030*/ 	.string	"-arch sm_100 -m 64 "



//--------------------- .note.nv.cuinfo           --------------------------
	.section	.note.nv.cuinfo,"",@"SHT_NOTE"
	.sectionflags	@"SHF_NOTE_NV_CUINFO"
        /*0018*/ 	.short	0x0002
        /*001a*/ 	.short	0x0064
        /*001c*/ 	.short	0x0082
	.zero		2


//--------------------- .nv.info                  --------------------------
	.section	.nv.info,"",@"SHT_CUDA_INFO"
	.align	4


	//----- nvinfo : EIATTR_REGCOUNT
	.align		4
        /*0000*/ 	.byte	0x04, 0x2f
        /*0002*/ 	.short	(.L_1 - .L_0)
	.align		4
.L_0:
        /*0004*/ 	.word	index@(_Z10tiled_gemmPfS_S_iii)
        /*0008*/ 	.word	0x00000020


	//----- nvinfo : EIATTR_FRAME_SIZE
	.align		4
.L_1:
        /*000c*/ 	.byte	0x04, 0x11
        /*000e*/ 	.short	(.L_3 - .L_2)
	.align		4
.L_2:
        /*0010*/ 	.word	index@(_Z10tiled_gemmPfS_S_iii)
        /*0014*/ 	.word	0x00000000


	//----- nvinfo : EIATTR_REGCOUNT
	.align		4
.L_3:
        /*0018*/ 	.byte	0x04, 0x2f
        /*001a*/ 	.short	(.L_5 - .L_4)
	.align		4
.L_4:
        /*001c*/ 	.word	index@(_Z20double_buffered_gemmPfS_S_iii)
        /*0020*/ 	.word	0x00000020


	//----- nvinfo : EIATTR_FRAME_SIZE
	.align		4
.L_5:
        /*0024*/ 	.byte	0x04, 0x11
        /*0026*/ 	.short	(.L_7 - .L_6)
	.align		4
.L_6:
        /*0028*/ 	.word	index@(_Z20double_buffered_gemmPfS_S_iii)
        /*002c*/ 	.word	0x00000000


	//----- nvinfo : EIATTR_REGCOUNT
	.align		4
.L_7:
        /*0030*/ 	.byte	0x04, 0x2f
        /*0032*/ 	.short	(.L_9 - .L_8)
	.align		4
.L_8:
        /*0034*/ 	.word	index@(_Z15vectorized_gemmPfS_S_iii)
        /*0038*/ 	.word	0x0000001e


	//----- nvinfo : EIATTR_FRAME_SIZE
	.align		4
.L_9:
        /*003c*/ 	.byte	0x04, 0x11
        /*003e*/ 	.short	(.L_11 - .L_10)
	.align		4
.L_10:
        /*0040*/ 	.word	index@(_Z15vectorized_gemmPfS_S_iii)
        /*0044*/ 	.word	0x00000000


	//----- nvinfo : EIATTR_MIN_STACK_SIZE
	.align		4
.L_11:
        /*0048*/ 	.byte	0x04, 0x12
        /*004a*/ 	.short	(.L_13 - .L_12)
	.align		4
.L_12:
        /*004c*/ 	.word	index@(_Z15vectorized_gemmPfS_S_iii)
        /*0050*/ 	.word	0x00000000


	//----- nvinfo : EIATTR_MIN_STACK_SIZE
	.align		4
.L_13:
        /*0054*/ 	.byte	0x04, 0x12
        /*0056*/ 	.short	(.L_15 - .L_14)
	.align		4
.L_14:
        /*0058*/ 	.word	index@(_Z20double_buffered_gemmPfS_S_iii)
        /*005c*/ 	.word	0x00000000


	//----- nvinfo : EIATTR_MIN_STACK_SIZE
	.align		4
.L_15:
        /*0060*/ 	.byte	0x04, 0x12
        /*0062*/ 	.short	(.L_17 - .L_16)
	.align		4
.L_16:
        /*0064*/ 	.word	index@(_Z10tiled_gemmPfS_S_iii)
        /*0068*/ 	.word	0x00000000
.L_17:


//--------------------- .nv.compat                --------------------------
	.section	.nv.compat,"",@"SHT_CUDA_COMPAT_INFO"
	.align	4
        /*0000*/ 	.byte	0x02, 0x09, 0x00, 0x00, 0x02, 0x02, 0x01, 0x00, 0x02, 0x05, 0x05, 0x00, 0x03, 0x07, 0x01, 0x01
        /*0010*/ 	.byte	0x02, 0x03, 0x00, 0x00, 0x02, 0x06, 0x01, 0x00, 0x04, 0x0b, 0x08, 0x00, 0x09, 0x00, 0x00, 0x00
        /*0020*/ 	.byte	0x00, 0x00, 0x00, 0x00


//--------------------- .nv.info._Z15vectorized_gemmPfS_S_iii --------------------------
	.section	.nv.info._Z15vectorized_gemmPfS_S_iii,"",@"SHT_CUDA_INFO"
	.sectionflags	@""
	.align	4


	//----- nvinfo : EIATTR_CUDA_API_VERSION
	.align		4
        /*0000*/ 	.byte	0x04, 0x37
        /*0002*/ 	.short	(.L_19 - .L_18)
.L_18:
        /*0004*/ 	.word	0x00000082


	//----- nvinfo : EIATTR_KPARAM_INFO
	.align		4
.L_19:
        /*0008*/ 	.byte	0x04, 0x17
        /*000a*/ 	.short	(.L_21 - .L_20)
.L_20:
        /*000c*/ 	.word	0x00000000
        /*0010*/ 	.short	0x0005
        /*0012*/ 	.short	0x0020
        /*0014*/ 	.byte	0x00, 0xf0, 0x11, 0x00


	//----- nvinfo : EIATTR_KPARAM_INFO
	.align		4
.L_21:
        /*0018*/ 	.byte	0x04, 0x17
        /*001a*/ 	.short	(.L_23 - .L_22)
.L_22:
        /*001c*/ 	.word	0x00000000
        /*0020*/ 	.short	0x0004
        /*0022*/ 	.short	0x001c
        /*0024*/ 	.byte	0x00, 0xf0, 0x11, 0x00


	//----- nvinfo : EIATTR_KPARAM_INFO
	.align		4
.L_23:
        /*0028*/ 	.byte	0x04, 0x17
        /*002a*/ 	.short	(.L_25 - .L_24)
.L_24:
        /*002c*/ 	.word	0x00000000
        /*0030*/ 	.short	0x0003
        /*0032*/ 	.short	0x0018
        /*0034*/ 	.byte	0x00, 0xf0, 0x11, 0x00


	//----- nvinfo : EIATTR_KPARAM_INFO
	.align		4
.L_25:
        /*0038*/ 	.byte	0x04, 0x17
        /*003a*/ 	.short	(.L_27 - .L_26)
.L_26:
        /*003c*/ 	.word	0x00000000
        /*0040*/ 	.short	0x0002
        /*0042*/ 	.short	0x0010
        /*0044*/ 	.byte	0x00, 0xf5, 0x21, 0x00


	//----- nvinfo : EIATTR_KPARAM_INFO
	.align		4
.L_27:
        /*0048*/ 	.byte	0x04, 0x17
        /*004a*/ 	.short	(.L_29 - .L_28)
.L_28:
        /*004c*/ 	.word	0x00000000
        /*0050*/ 	.short	0x0001
        /*0052*/ 	.short	0x0008
        /*0054*/ 	.byte	0x00, 0xf5, 0x21, 0x00


	//----- nvinfo : EIATTR_KPARAM_INFO
	.align		4
.L_29:
        /*0058*/ 	.byte	0x04, 0x17
        /*005a*/ 	.short	(.L_31 - .L_30)
.L_30:
        /*005c*/ 	.word	0x00000000
        /*0060*/ 	.short	0x0000
        /*0062*/ 	.short	0x0000
        /*0064*/ 	.byte	0x00, 0xf5, 0x21, 0x00


	//----- nvinfo : EIATTR_SPARSE_MMA_MASK
	.align		4
.L_31:
        /*0068*/ 	.byte	0x03, 0x50
        /*006a*/ 	.short	0x0000


	//----- nvinfo : EIATTR_MAXREG_COUNT
	.align		4
        /*006c*/ 	.byte	0x03, 0x1b
        /*006e*/ 	.short	0x00ff


	//----- nvinfo : EIATTR_NUM_BARRIERS
	.align		4
        /*0070*/ 	.byte	0x02, 0x4c
        /*0072*/ 	.byte	0x01
	.zero		1


	//----- nvinfo : EIATTR_MERCURY_ISA_VERSION
	.align		4
        /*0074*/ 	.byte	0x03, 0x5f
        /*0076*/ 	.short	0x0101


	//----- nvinfo : EIATTR_VRC_CTA_INIT_COUNT
	.align		4
        /*0078*/ 	.byte	0x02, 0x4a
	.zero		1
	.zero		1


	//----- nvinfo : EIATTR_EXIT_INSTR_OFFSETS
	.align		4
        /*007c*/ 	.byte	0x04, 0x1c
        /*007e*/ 	.short	(.L_33 - .L_32)


	//   ....[0]....
.L_32:
        /*0080*/ 	.word	0x000009a0


	//   ....[1]....
        /*0084*/ 	.word	0x000009f0


	//----- nvinfo : EIATTR_CBANK_PARAM_SIZE
	.align		4
.L_33:
        /*0088*/ 	.byte	0x03, 0x19
        /*008a*/ 	.short	0x0024


	//----- nvinfo : EIATTR_PARAM_CBANK
	.align		4
        /*008c*/ 	.byte	0x04, 0x0a
        /*008e*/ 	.short	(.L_35 - .L_34)
	.align		4
.L_34:
        /*0090*/ 	.word	index@(.nv.constant0._Z15vectorized_gemmPfS_S_iii)
        /*0094*/ 	.short	0x0380
        /*0096*/ 	.short	0x0024


	//----- nvinfo : EIATTR_SW_WAR
	.align		4
.L_35:
        /*0098*/ 	.byte	0x04, 0x36
        /*009a*/ 	.short	(.L_37 - .L_36)
.L_36:
        /*009c*/ 	.word	0x00000008
.L_37:


//--------------------- .nv.info._Z20double_buffered_gemmPfS_S_iii --------------------------
	.section	.nv.info._Z20double_buffered_gemmPfS_S_iii,"",@"SHT_CUDA_INFO"
	.sectionflags	@""
	.align	4


	//----- nvinfo : EIATTR_CUDA_API_VERSION
	.align		4
        /*0000*/ 	.byte	0x04, 0x37
        /*0002*/ 	.short	(.L_39 - .L_38)
.L_38:
        /*0004*/ 	.word	0x00000082


	//----- nvinfo : EIATTR_KPARAM_INFO
	.align		4
.L_39:
        /*0008*/ 	.byte	0x04, 0x17
        /*000a*/ 	.short	(.L_41 - .L_40)
.L_40:
        /*000c*/ 	.word	0x00000000
        /*0010*/ 	.short	0x0005
        /*0012*/ 	.short	0x0020
        /*0014*/ 	.byte	0x00, 0xf0, 0x11, 0x00


	//----- nvinfo : EIATTR_KPARAM_INFO
	.align		4
.L_41:
        /*0018*/ 	.byte	0x04, 0x17
        /*001a*/ 	.short	(.L_43 - .L_42)
.L_42:
        /*001c*/ 	.word	0x00000000
        /*0020*/ 	.short	0x0004
        /*0022*/ 	.short	0x001c
        /*0024*/ 	.byte	0x00, 0xf0, 0x11, 0x00


	//----- nvinfo : EIATTR_KPARAM_INFO
	.align		4
.L_43:
        /*0028*/ 	.byte	0x04, 0x17
        /*002a*/ 	.short	(.L_45 - .L_44)
.L_44:
        /*002c*/ 	.word	0x00000000
        /*0030*/ 	.short	0x0003
        /*0032*/ 	.short	0x0018
        /*0034*/ 	.byte	0x00, 0xf0, 0x11, 0x00


	//----- nvinfo : EIATTR_KPARAM_INFO
	.align		4
.L_45:
        /*0038*/ 	.byte	0x04, 0x17
        /*003a*/ 	.short	(.L_47 - .L_46)
.L_46:
        /*003c*/ 	.word	0x00000000
        /*0040*/ 	.short	0x0002
        /*0042*/ 	.short	0x0010
        /*0044*/ 	.byte	0x00, 0xf5, 0x21, 0x00


	//----- nvinfo : EIATTR_KPARAM_INFO
	.align		4
.L_47:
        /*0048*/ 	.byte	0x04, 0x17
        /*004a*/ 	.short	(.L_49 - .L_48)
.L_48:
        /*004c*/ 	.word	0x00000000
        /*0050*/ 	.short	0x0001
        /*0052*/ 	.short	0x0008
        /*0054*/ 	.byte	0x00, 0xf5, 0x21, 0x00


	//----- nvinfo : EIATTR_KPARAM_INFO
	.align		4
.L_49:
        /*0058*/ 	.byte	0x04, 0x17
        /*005a*/ 	.short	(.L_51 - .L_50)
.L_50:
        /*005c*/ 	.word	0x00000000
        /*0060*/ 	.short	0x0000
        /*0062*/ 	.short	0x0000
        /*0064*/ 	.byte	0x00, 0xf5, 0x21, 0x00


	//----- nvinfo : EIATTR_SPARSE_MMA_MASK
	.align		4
.L_51:
        /*0068*/ 	.byte	0x03, 0x50
        /*006a*/ 	.short	0x0000


	//----- nvinfo : EIATTR_MAXREG_COUNT
	.align		4
        /*006c*/ 	.byte	0x03, 0x1b
        /*006e*/ 	.short	0x00ff


	//----- nvinfo : EIATTR_NUM_BARRIERS
	.align		4
        /*0070*/ 	.byte	0x02, 0x4c
        /*0072*/ 	.byte	0x01
	.zero		1


	//----- nvinfo : EIATTR_MERCURY_ISA_VERSION
	.align		4
        /*0074*/ 	.byte	0x03, 0x5f
        /*0076*/ 	.short	0x0101


	//----- nvinfo : EIATTR_VRC_CTA_INIT_COUNT
	.align		4
        /*0078*/ 	.byte	0x02, 0x4a
	.zero		1
	.zero		1


	//----- nvinfo : EIATTR_EXIT_INSTR_OFFSETS
	.align		4
        /*007c*/ 	.byte	0x04, 0x1c
        /*007e*/ 	.short	(.L_53 - .L_52)


	//   ....[0]....
.L_52:
        /*0080*/ 	.word	0x00001410


	//   ....[1]....
        /*0084*/ 	.word	0x000014d0


	//----- nvinfo : EIATTR_CBANK_PARAM_SIZE
	.align		4
.L_53:
        /*0088*/ 	.byte	0x03, 0x19
        /*008a*/ 	.short	0x0024


	//----- nvinfo : EIATTR_PARAM_CBANK
	.align		4
        /*008c*/ 	.byte	0x04, 0x0a
        /*008e*/ 	.short	(.L_55 - .L_54)
	.align		4
.L_54:
        /*0090*/ 	.word	index@(.nv.constant0._Z20double_buffered_gemmPfS_S_iii)
        /*0094*/ 	.short	0x0380
        /*0096*/ 	.short	0x0024


	//----- nvinfo : EIATTR_SW_WAR
	.align		4
.L_55:
        /*0098*/ 	.byte	0x04, 0x36
        /*009a*/ 	.short	(.L_57 - .L_56)
.L_56:
        /*009c*/ 	.word	0x00000008
.L_57:


//--------------------- .nv.info._Z10tiled_gemmPfS_S_iii --------------------------
	.section	.nv.info._Z10tiled_gemmPfS_S_iii,"",@"SHT_CUDA_INFO"
	.sectionflags	@""
	.align	4


	//----- nvinfo : EIATTR_CUDA_API_VERSION
	.align		4
        /*0000*/ 	.byte	0x04, 0x37
        /*0002*/ 	.short	(.L_59 - .L_58)
.L_58:
        /*0004*/ 	.word	0x00000082


	//----- nvinfo : EIATTR_KPARAM_INFO
	.align		4
.L_59:
        /*0008*/ 	.byte	0x04, 0x17
        /*000a*/ 	.short	(.L_61 - .L_60)
.L_60:
        /*000c*/ 	.word	0x00000000
        /*0010*/ 	.short	0x0005
        /*0012*/ 	.short	0x0020
        /*0014*/ 	.byte	0x00, 0xf0, 0x11, 0x00


	//----- nvinfo : EIATTR_KPARAM_INFO
	.align		4
.L_61:
        /*0018*/ 	.byte	0x04, 0x17
        /*001a*/ 	.short	(.L_63 - .L_62)
.L_62:
        /*001c*/ 	.word	0x00000000
        /*0020*/ 	.short	0x0004
        /*0022*/ 	.short	0x001c
        /*0024*/ 	.byte	0x00, 0xf0, 0x11, 0x00


	//----- nvinfo : EIATTR_KPARAM_INFO
	.align		4
.L_63:
        /*0028*/ 	.byte	0x04, 0x17
        /*002a*/ 	.short	(.L_65 - .L_64)
.L_64:
        /*002c*/ 	.word	0x00000000
        /*0030*/ 	.short	0x0003
        /*0032*/ 	.short	0x0018
        /*0034*/ 	.byte	0x00, 0xf0, 0x11, 0x00


	//----- nvinfo : EIATTR_KPARAM_INFO
	.align		4
.L_65:
        /*0038*/ 	.byte	0x04, 0x17
        /*003a*/ 	.short	(.L_67 - .L_66)
.L_66:
        /*003c*/ 	.word	0x00000000
        /*0040*/ 	.short	0x0002
        /*0042*/ 	.short	0x0010
        /*0044*/ 	.byte	0x00, 0xf5, 0x21, 0x00


	//----- nvinfo : EIATTR_KPARAM_INFO
	.align		4
.L_67:
        /*0048*/ 	.byte	0x04, 0x17
        /*004a*/ 	.short	(.L_69 - .L_68)
.L_68:
        /*004c*/ 	.word	0x00000000
        /*0050*/ 	.short	0x0001
        /*0052*/ 	.short	0x0008
        /*0054*/ 	.byte	0x00, 0xf5, 0x21, 0x00


	//----- nvinfo : EIATTR_KPARAM_INFO
	.align		4
.L_69:
        /*0058*/ 	.byte	0x04, 0x17
        /*005a*/ 	.short	(.L_71 - .L_70)
.L_70:
        /*005c*/ 	.word	0x00000000
        /*0060*/ 	.short	0x0000
        /*0062*/ 	.short	0x0000
        /*0064*/ 	.byte	0x00, 0xf5, 0x21, 0x00


	//----- nvinfo : EIATTR_SPARSE_MMA_MASK
	.align		4
.L_71:
        /*0068*/ 	.byte	0x03, 0x50
        /*006a*/ 	.short	0x0000


	//----- nvinfo : EIATTR_MAXREG_COUNT
	.align		4
        /*006c*/ 	.byte	0x03, 0x1b
        /*006e*/ 	.short	0x00ff


	//----- nvinfo : EIATTR_NUM_BARRIERS
	.align		4
        /*0070*/ 	.byte	0x02, 0x4c
        /*0072*/ 	.byte	0x01
	.zero		1


	//----- nvinfo : EIATTR_MERCURY_ISA_VERSION
	.align		4
        /*0074*/ 	.byte	0x03, 0x5f
        /*0076*/ 	.short	0x0101


	//----- nvinfo : EIATTR_VRC_CTA_INIT_COUNT
	.align		4
        /*0078*/ 	.byte	0x02, 0x4a
	.zero		1
	.zero		1


	//----- nvinfo : EIATTR_EXIT_INSTR_OFFSETS
	.align		4
        /*007c*/ 	.byte	0x04, 0x1c
        /*007e*/ 	.short	(.L_73 - .L_72)


	//   ....[0]....
.L_72:
        /*0080*/ 	.word	0x00000820


	//   ....[1]....
        /*0084*/ 	.word	0x00000870


	//----- nvinfo : EIATTR_CBANK_PARAM_SIZE
	.align		4
.L_73:
        /*0088*/ 	.byte	0x03, 0x19
        /*008a*/ 	.short	0x0024


	//----- nvinfo : EIATTR_PARAM_CBANK
	.align		4
        /*008c*/ 	.byte	0x04, 0x0a
        /*008e*/ 	.short	(.L_75 - .L_74)
	.align		4
.L_74:
        /*0090*/ 	.word	index@(.nv.constant0._Z10tiled_gemmPfS_S_iii)
        /*0094*/ 	.short	0x0380
        /*0096*/ 	.short	0x0024


	//----- nvinfo : EIATTR_SW_WAR
	.align		4
.L_75:
        /*0098*/ 	.byte	0x04, 0x36
        /*009a*/ 	.short	(.L_77 - .L_76)
.L_76:
        /*009c*/ 	.word	0x00000008
.L_77:


//--------------------- .nv.callgraph             --------------------------
	.section	.nv.callgraph,"",@"SHT_CUDA_CALLGRAPH"
	.align	4
	.sectionentsize	8
	.align		4
        /*0000*/ 	.word	0x00000000
	.align		4
        /*0004*/ 	.word	0xffffffff
	.align		4
        /*0008*/ 	.word	0x00000000
	.align		4
        /*000c*/ 	.word	0xfffffffe
	.align		4
        /*0010*/ 	.word	0x00000000
	.align		4
        /*0014*/ 	.word	0xfffffffd
	.align		4
        /*0018*/ 	.word	0x00000000
	.align		4
        /*001c*/ 	.word	0xfffffffc


//--------------------- .text._Z15vectorized_gemmPfS_S_iii --------------------------
	.section	.text._Z15vectorized_gemmPfS_S_iii,"ax",@progbits
	.align	128
        .global         _Z15vectorized_gemmPfS_S_iii
        .type           _Z15vectorized_gemmPfS_S_iii,@function
        .size           _Z15vectorized_gemmPfS_S_iii,(.L_x_9 - _Z15vectorized_gemmPfS_S_iii)
        .other          _Z15vectorized_gemmPfS_S_iii,@"STO_CUDA_ENTRY STV_DEFAULT"
_Z15vectorized_gemmPfS_S_iii:
.text._Z15vectorized_gemmPfS_S_iii:
[----:B------:R-:W-:Y:S01]  /*0000*/  LDC R1, c[0x0][0x37c] ;  /* 0x0000df00ff017b82 */ /* 0x000fe20000000800 */
[----:B------:R-:W0:Y:S01]  /*0010*/  S2R R4, SR_CTAID.Y ;  /* 0x0000000000047919 */ /* 0x000e220000002600 */
[----:B------:R-:W1:Y:S01]  /*0020*/  LDCU UR5, c[0x0][0x3a0] ;  /* 0x00007400ff0577ac */ /* 0x000e620008000800 */
[----:B------:R-:W-:Y:S01]  /*0030*/  HFMA2 R18, -RZ, RZ, 0, 0 ;  /* 0x00000000ff127431 */ /* 0x000fe200000001ff */
[----:B------:R-:W0:Y:S01]  /*0040*/  S2R R0, SR_TID.Y ;  /* 0x0000000000007919 */ /* 0x000e220000002200 */
[----:B------:R-:W2:Y:S01]  /*0050*/  LDCU.64 UR6, c[0x0][0x358] ;  /* 0x00006b00ff0677ac */ /* 0x000ea20008000a00 */
[----:B------:R-:W3:Y:S01]  /*0060*/  S2R R15, SR_CTAID.X ;  /* 0x00000000000f7919 */ /* 0x000ee20000002500 */
[----:B------:R-:W3:Y:S01]  /*0070*/  S2R R13, SR_TID.X ;  /* 0x00000000000d7919 */ /* 0x000ee20000002100 */
[----:B-1----:R-:W-:Y:S01]  /*0080*/  UISETP.GE.AND UP0, UPT, UR5, 0x1, UPT ;  /* 0x000000010500788c */ /* 0x002fe2000bf06270 */
[----:B0-----:R-:W-:Y:S02]  /*0090*/  LEA R4, R4, R0, 0x5 ;  /* 0x0000000004047211 */ /* 0x001fe400078e28ff */
[----:B---3--:R-:W-:-:S06]  /*00a0*/  LEA R5, R15, R13, 0x5 ;  /* 0x0000000d0f057211 */ /* 0x008fcc00078e28ff */
[----:B--2---:R-:W-:Y:S05]  /*00b0*/  BRA.U !UP0, `(.L_x_0) ;  /* 0x00000009082c7547 */ /* 0x004fea000b800000 */
[----:B------:R-:W0:Y:S01]  /*00c0*/  S2R R11, SR_CgaCtaId ;  /* 0x00000000000b7919 */ /* 0x000e220000008800 */
[----:B------:R-:W1:Y:S01]  /*00d0*/  LDCU UR8, c[0x0][0x39c] ;  /* 0x00007380ff0877ac */ /* 0x000e620008000800 */
[----:B------:R-:W2:Y:S01]  /*00e0*/  LDC R7, c[0x0][0x39c] ;  /* 0x0000e700ff077b82 */ /* 0x000ea20000000800 */
[----:B------:R-:W-:Y:S01]  /*00f0*/  MOV R6, 0x400 ;  /* 0x0000040000067802 */ /* 0x000fe20000000f00 */
[----:B------:R-:W-:Y:S01]  /*0100*/  UIADD3 UR4, UPT, UPT, UR5, 0x1f, URZ ;  /* 0x0000001f05047890 */ /* 0x000fe2000fffe0ff */
[----:B------:R-:W-:Y:S01]  /*0110*/  MOV R18, RZ ;  /* 0x000000ff00127202 */ /* 0x000fe20000000f00 */
[----:B------:R-:W3:Y:S01]  /*0120*/  LDCU UR10, c[0x0][0x3a0] ;  /* 0x00007400ff0a77ac */ /* 0x000ee20008000800 */
[----:B------:R-:W-:-:S03]  /*0130*/  IADD3 R8, PT, PT, R6, 0x1080, RZ ;  /* 0x0000108006087810 */ /* 0x000fc60007ffe0ff */
[----:B------:R-:W4:Y:S01]  /*0140*/  LDC.64 R2, c[0x0][0x380] ;  /* 0x0000e000ff027b82 */ /* 0x000f220000000a00 */
[----:B------:R-:W-:Y:S01]  /*0150*/  USHF.R.U32.HI UR4, URZ, 0x5, UR4 ;  /* 0x00000005ff047899 */ /* 0x000fe20008011604 */
[----:B------:R-:W0:Y:S03]  /*0160*/  LDCU UR9, c[0x0][0x398] ;  /* 0x00007300ff0977ac */ /* 0x000e260008000800 */
[----:B------:R-:W-:Y:S01]  /*0170*/  UIADD3 UR4, UPT, UPT, -UR4, URZ, URZ ;  /* 0x000000ff04047290 */ /* 0x000fe2000fffe1ff */
[----:B-1----:R-:W-:Y:S01]  /*0180*/  IMAD R10, R0, UR8, R13 ;  /* 0x00000008000a7c24 */ /* 0x002fe2000f8e020d */
[C---:B0-----:R-:W-:Y:S02]  /*0190*/  LEA R9, R11.reuse, R6, 0x18 ;  /* 0x000000060b097211 */ /* 0x041fe400078ec0ff */
[----:B------:R-:W-:-:S03]  /*01a0*/  LEA R6, R11, R8, 0x18 ;  /* 0x000000080b067211 */ /* 0x000fc600078ec0ff */
[----:B------:R-:W-:Y:S01]  /*01b0*/  IMAD R8, R0, 0x84, R9 ;  /* 0x0000008400087824 */ /* 0x000fe200078e0209 */
[----:B------:R-:W-:Y:S01]  /*01c0*/  LEA R11, R13, R6, 0x2 ;  /* 0x000000060d0b7211 */ /* 0x000fe200078e10ff */
[----:B------:R-:W-:Y:S01]  /*01d0*/  IMAD R9, R4, UR5, R13 ;  /* 0x0000000504097c24 */ /* 0x000fe2000f8e020d */
[----:B------:R-:W-:Y:S02]  /*01e0*/  LEA R6, R15, R10, 0x5 ;  /* 0x0000000a0f067211 */ /* 0x000fe400078e28ff */
[----:B------:R-:W-:Y:S01]  /*01f0*/  LEA R12, R13, R8, 0x2 ;  /* 0x000000080d0c7211 */ /* 0x000fe200078e10ff */
[----:B---3--:R-:W-:-:S07]  /*0200*/  IMAD R10, R0, 0x84, R11 ;  /* 0x00000084000a7824 */ /* 0x008fce00078e020b */
.L_x_1:
[----:B------:R-:W-:Y:S01]  /*0210*/  ISETP.GE.AND P0, PT, R0, UR10, PT ;  /* 0x0000000a00007c0c */ /* 0x000fe2000bf06270 */
[----:B------:R-:W-:Y:S01]  /*0220*/  HFMA2 R21, -RZ, RZ, 0, 0 ;  /* 0x00000000ff157431 */ /* 0x000fe200000001ff */
[----:B------:R-:W-:Y:S01]  /*0230*/  ISETP.GE.AND P1, PT, R13, UR10, PT ;  /* 0x0000000a0d007c0c */ /* 0x000fe2000bf26270 */
[----:B----4-:R-:W-:Y:S01]  /*0240*/  IMAD.WIDE R14, R9, 0x4, R2 ;  /* 0x00000004090e7825 */ /* 0x010fe200078e0202 */
[----:B--2---:R-:W-:Y:S02]  /*0250*/  ISETP.GE.OR P0, PT, R5, R7, P0 ;  /* 0x000000070500720c */ /* 0x004fe40000706670 */
[----:B------:R-:W-:Y:S02]  /*0260*/  ISETP.GE.OR P1, PT, R4, UR9, P1 ;  /* 0x0000000904007c0c */ /* 0x000fe40008f26670 */
[----:B------:R-:W-:-:S09]  /*0270*/  MOV R19, RZ ;  /* 0x000000ff00137202 */ /* 0x000fd20000000f00 */
[----:B------:R-:W0:Y:S02]  /*0280*/  @!P0 LDC.64 R16, c[0x0][0x388] ;  /* 0x0000e200ff108b82 */ /* 0x000e240000000a00 */
[----:B------:R-:W2:Y:S01]  /*0290*/  @!P1 LDG.E R19, desc[UR6][R14.64] ;  /* 0x000000060e139981 */ /* 0x000ea2000c1e1900 */
[----:B0-----:R-:W-:-:S05]  /*02a0*/  @!P0 IMAD.WIDE R16, R6, 0x4, R16 ;  /* 0x0000000406108825 */ /* 0x001fca00078e0210 */
[----:B------:R-:W3:Y:S04]  /*02b0*/  @!P0 LDG.E R21, desc[UR6][R16.64] ;  /* 0x0000000610158981 */ /* 0x000ee8000c1e1900 */
[----:B--2---:R-:W-:Y:S04]  /*02c0*/  STS [R12], R19 ;  /* 0x000000130c007388 */ /* 0x004fe80000000800 */
[----:B---3--:R-:W-:Y:S01]  /*02d0*/  STS [R10], R21 ;  /* 0x000000150a007388 */ /* 0x008fe20000000800 */
[----:B------:R-:W-:Y:S06]  /*02e0*/  BAR.SYNC.DEFER_BLOCKING 0x0 ;  /* 0x0000000000007b1d */ /* 0x000fec0000010000 */
[----:B------:R-:W-:Y:S04]  /*02f0*/  LDS R23, [R8] ;  /* 0x0000000008177984 */ /* 0x000fe80000000800 */
[----:B------:R-:W0:Y:S04]  /*0300*/  LDS R20, [R11] ;  /* 0x000000000b147984 */ /* 0x000e280000000800 */
[----:B------:R-:W-:Y:S04]  /*0310*/  LDS R27, [R8+0x4] ;  /* 0x00000400081b7984 */ /* 0x000fe80000000800 */
[----:B------:R-:W1:Y:S04]  /*0320*/  LDS R26, [R11+0x84] ;  /* 0x000084000b1a7984 */ /* 0x000e680000000800 */
[----:B------:R-:W-:Y:S04]  /*0330*/  LDS R24, [R8+0x8] ;  /* 0x0000080008187984 */ /* 0x000fe80000000800 */
[----:B------:R-:W2:Y:S04]  /*0340*/  LDS R25, [R11+0x108] ;  /* 0x000108000b197984 */ /* 0x000ea80000000800 */
[----:B------:R-:W-:Y:S04]  /*0350*/  LDS R14, [R8+0xc] ;  /* 0x00000c00080e7984 */ /* 0x000fe80000000800 */
[----:B------:R-:W3:Y:S04]  /*0360*/  LDS R15, [R11+0x18c] ;  /* 0x00018c000b0f7984 */ /* 0x000ee80000000800 */
[----:B------:R-:W-:Y:S04]  /*0370*/  LDS R16, [R8+0x10] ;  /* 0x0000100008107984 */ /* 0x000fe80000000800 */
[----:B------:R-:W4:Y:S04]  /*0380*/  LDS R17, [R11+0x210] ;  /* 0x000210000b117984 */ /* 0x000f280000000800 */
[----:B------:R-:W-:Y:S01]  /*0390*/  LDS R22, [R8+0x14] ;  /* 0x0000140008167984 */ /* 0x000fe20000000800 */
[----:B0-----:R-:W-:-:S03]  /*03a0*/  FFMA R20, R23, R20, R18 ;  /* 0x0000001417147223 */ /* 0x001fc60000000012 */
[----:B------:R-:W-:Y:S04]  /*03b0*/  LDS R19, [R11+0x318] ;  /* 0x000318000b137984 */ /* 0x000fe80000000800 */
[----:B------:R-:W0:Y:S04]  /*03c0*/  LDS R23, [R11+0x294] ;  /* 0x000294000b177984 */ /* 0x000e280000000800 */
[----:B------:R-:W5:Y:S01]  /*03d0*/  LDS R18, [R8+0x18] ;  /* 0x0000180008127984 */ /* 0x000f620000000800 */
[----:B-1----:R-:W-:-:S03]  /*03e0*/  FFMA R27, R27, R26, R20 ;  /* 0x0000001a1b1b7223 */ /* 0x002fc60000000014 */
[----:B------:R-:W-:Y:S04]  /*03f0*/  LDS R20, [R8+0x1c] ;  /* 0x00001c0008147984 */ /* 0x000fe80000000800 */
[----:B------:R-:W1:Y:S01]  /*0400*/  LDS R21, [R11+0x39c] ;  /* 0x00039c000b157984 */ /* 0x000e620000000800 */
[----:B--2---:R-:W-:-:S03]  /*0410*/  FFMA R25, R24, R25, R27 ;  /* 0x0000001918197223 */ /* 0x004fc6000000001b */
[----:B------:R-:W-:Y:S01]  /*0420*/  LDS R24, [R8+0x24] ;  /* 0x0000240008187984 */ /* 0x000fe20000000800 */
[----:B---3--:R-:W-:-:S03]  /*0430*/  FFMA R25, R14, R15, R25 ;  /* 0x0000000f0e197223 */ /* 0x008fc60000000019 */
[----:B------:R-:W-:Y:S04]  /*0440*/  LDS R14, [R8+0x20] ;  /* 0x00002000080e7984 */ /* 0x000fe80000000800 */
[----:B------:R-:W2:Y:S01]  /*0450*/  LDS R15, [R11+0x420] ;  /* 0x000420000b0f7984 */ /* 0x000ea20000000800 */
[----:B----4-:R-:W-:-:S03]  /*0460*/  FFMA R17, R16, R17, R25 ;  /* 0x0000001110117223 */ /* 0x010fc60000000019 */
[----:B------:R-:W3:Y:S04]  /*0470*/  LDS R25, [R11+0x4a4] ;  /* 0x0004a4000b197984 */ /* 0x000ee80000000800 */
[----:B------:R-:W-:Y:S01]  /*0480*/  LDS R16, [R8+0x28] ;  /* 0x0000280008107984 */ /* 0x000fe20000000800 */
[----:B0-----:R-:W-:-:S03]  /*0490*/  FFMA R23, R22, R23, R17 ;  /* 0x0000001716177223 */ /* 0x001fc60000000011 */
[----:B------:R-:W0:Y:S01]  /*04a0*/  LDS R17, [R11+0x528] ;  /* 0x000528000b117984 */ /* 0x000e220000000800 */
[----:B-----5:R-:W-:-:S03]  /*04b0*/  FFMA R23, R18, R19, R23 ;  /* 0x0000001312177223 */ /* 0x020fc60000000017 */
[----:B------:R-:W-:Y:S04]  /*04c0*/  LDS R18, [R8+0x2c] ;  /* 0x00002c0008127984 */ /* 0x000fe80000000800 */
[----:B------:R-:W4:Y:S01]  /*04d0*/  LDS R19, [R11+0x5ac] ;  /* 0x0005ac000b137984 */ /* 0x000f220000000800 */
[----:B-1----:R-:W-:-:S03]  /*04e0*/  FFMA R27, R20, R21, R23 ;  /* 0x00000015141b7223 */ /* 0x002fc60000000017 */
[----:B------:R-:W-:Y:S04]  /*04f0*/  LDS R20, [R8+0x30] ;  /* 0x0000300008147984 */ /* 0x000fe80000000800 */
[----:B------:R-:W1:Y:S04]  /*0500*/  LDS R21, [R11+0x630] ;  /* 0x000630000b157984 */ /* 0x000e680000000800 */
[----:B------:R-:W-:Y:S04]  /*0510*/  LDS R22, [R8+0x34] ;  /* 0x0000340008167984 */ /* 0x000fe80000000800 */
[----:B------:R-:W5:Y:S01]  /*0520*/  LDS R23, [R11+0x6b4] ;  /* 0x0006b4000b177984 */ /* 0x000f620000000800 */
[----:B--2---:R-:W-:-:S03]  /*0530*/  FFMA R15, R14, R15, R27 ;  /* 0x0000000f0e0f7223 */ /* 0x004fc6000000001b */
[----:B------:R-:W-:Y:S01]  /*0540*/  LDS R14, [R8+0x38] ;  /* 0x00003800080e7984 */ /* 0x000fe20000000800 */
[----:B---3--:R-:W-:-:S03]  /*0550*/  FFMA R25, R24, R25, R15 ;  /* 0x0000001918197223 */ /* 0x008fc6000000000f */
[----:B------:R-:W2:Y:S04]  /*0560*/  LDS R15, [R11+0x738] ;  /* 0x000738000b0f7984 */ /* 0x000ea80000000800 */
[----:B------:R-:W-:Y:S01]  /*0570*/  LDS R24, [R8+0x48] ;  /* 0x0000480008187984 */ /* 0x000fe20000000800 */
[----:B0-----:R-:W-:-:S03]  /*0580*/  FFMA R25, R16, R17, R25 ;  /* 0x0000001110197223 */ /* 0x001fc60000000019 */
[----:B------:R-:W-:Y:S04]  /*0590*/  LDS R16, [R8+0x3c] ;  /* 0x00003c0008107984 */ /* 0x000fe80000000800 */
[----:B------:R-:W0:Y:S01]  /*05a0*/  LDS R17, [R11+0x7bc] ;  /* 0x0007bc000b117984 */ /* 0x000e220000000800 */
[----:B----4-:R-:W-:-:S03]  /*05b0*/  FFMA R25, R18, R19, R25 ;  /* 0x0000001312197223 */ /* 0x010fc60000000019 */
[----:B------:R-:W-:Y:S04]  /*05c0*/  LDS R18, [R8+0x40] ;  /* 0x0000400008127984 */ /* 0x000fe80000000800 */
[----:B------:R-:W3:Y:S01]  /*05d0*/  LDS R19, [R11+0x840] ;  /* 0x000840000b137984 */ /* 0x000ee20000000800 */
[----:B-1----:R-:W-:-:S03]  /*05e0*/  FFMA R25, R20, R21, R25 ;  /* 0x0000001514197223 */ /* 0x002fc60000000019 */
[----:B------:R-:W-:Y:S04]  /*05f0*/  LDS R20, [R8+0x44] ;  /* 0x0000440008147984 */ /* 0x000fe80000000800 */
[----:B------:R-:W1:Y:S01]  /*0600*/  LDS R21, [R11+0x8c4] ;  /* 0x0008c4000b157984 */ /* 0x000e620000000800 */
[----:B-----5:R-:W-:-:S03]  /*0610*/  FFMA R27, R22, R23, R25 ;  /* 0x00000017161b7223 */ /* 0x020fc60000000019 */
[----:B------:R-:W4:Y:S04]  /*0620*/  LDS R25, [R11+0x948] ;  /* 0x000948000b197984 */ /* 0x000f280000000800 */
[----:B------:R-:W-:Y:S04]  /*0630*/  LDS R22, [R8+0x4c] ;  /* 0x00004c0008167984 */ /* 0x000fe80000000800 */
[----:B------:R-:W5:Y:S01]  /*0640*/  LDS R23, [R11+0x9cc] ;  /* 0x0009cc000b177984 */ /* 0x000f620000000800 */
[----:B--2---:R-:W-:-:S03]  /*0650*/  FFMA R15, R14, R15, R27 ;  /* 0x0000000f0e0f7223 */ /* 0x004fc6000000001b */
[----:B------:R-:W-:Y:S01]  /*0660*/  LDS R14, [R8+0x50] ;  /* 0x00005000080e7984 */ /* 0x000fe20000000800 */
[----:B0-----:R-:W-:-:S03]  /*0670*/  FFMA R17, R16, R17, R15 ;  /* 0x0000001110117223 */ /* 0x001fc6000000000f */
[----:B------:R-:W0:Y:S04]  /*0680*/  LDS R15, [R11+0xa50] ;  /* 0x000a50000b0f7984 */ /* 0x000e280000000800 */
[----:B------:R-:W-:Y:S01]  /*0690*/  LDS R16, [R8+0x54] ;  /* 0x0000540008107984 */ /* 0x000fe20000000800 */
[----:B---3--:R-:W-:-:S03]  /*06a0*/  FFMA R19, R18, R19, R17 ;  /* 0x0000001312137223 */ /* 0x008fc60000000011 */
[----:B------:R-:W2:Y:S04]  /*06b0*/  LDS R17, [R11+0xad4] ;  /* 0x000ad4000b117984 */ /* 0x000ea80000000800 */
[----:B------:R-:W-:Y:S01]  /*06c0*/  LDS R18, [R8+0x58] ;  /* 0x0000580008127984 */ /* 0x000fe20000000800 */
[----:B-1----:R-:W-:-:S03]  /*06d0*/  FFMA R21, R20, R21, R19 ;  /* 0x0000001514157223 */ /* 0x002fc60000000013 */
[----:B------:R-:W1:Y:S01]  /*06e0*/  LDS R19, [R11+0xb58] ;  /* 0x000b58000b137984 */ /* 0x000e620000000800 */
[----:B----4-:R-:W-:-:S03]  /*06f0*/  FFMA R25, R24, R25, R21 ;  /* 0x0000001918197223 */ /* 0x010fc60000000015 */
[----:B------:R-:W-:Y:S04]  /*0700*/  LDS R20, [R8+0x5c] ;  /* 0x00005c0008147984 */ /* 0x000fe80000000800 */
[----:B------:R-:W3:Y:S01]  /*0710*/  LDS R21, [R11+0xbdc] ;  /* 0x000bdc000b157984 */ /* 0x000ee20000000800 */
[----:B-----5:R-:W-:-:S03]  /*0720*/  FFMA R27, R22, R23, R25 ;  /* 0x00000017161b7223 */ /* 0x020fc60000000019 */
[----:B------:R-:W-:Y:S04]  /*0730*/  LDS R24, [R8+0x60] ;  /* 0x0000600008187984 */ /* 0x000fe80000000800 */
[----:B------:R-:W4:Y:S04]  /*0740*/  LDS R25, [R11+0xc60] ;  /* 0x000c60000b197984 */ /* 0x000f280000000800 */
[----:B------:R-:W-:Y:S04]  /*0750*/  LDS R23, [R8+0x64] ;  /* 0x0000640008177984 */ /* 0x000fe80000000800 */
[----:B------:R-:W5:Y:S01]  /*0760*/  LDS R22, [R11+0xce4] ;  /* 0x000ce4000b167984 */ /* 0x000f620000000800 */
[----:B0-----:R-:W-:-:S03]  /*0770*/  FFMA R15, R14, R15, R27 ;  /* 0x0000000f0e0f7223 */ /* 0x001fc6000000001b */
[----:B------:R-:W-:Y:S01]  /*0780*/  LDS R14, [R8+0x68] ;  /* 0x00006800080e7984 */ /* 0x000fe20000000800 */
[----:B--2---:R-:W-:-:S03]  /*0790*/  FFMA R17, R16, R17, R15 ;  /* 0x0000001110117223 */ /* 0x004fc6000000000f */
[----:B------:R-:W0:Y:S04]  /*07a0*/  LDS R15, [R11+0xd68] ;  /* 0x000d68000b0f7984 */ /* 0x000e280000000800 */
[----:B------:R-:W-:Y:S01]  /*07b0*/  LDS R16, [R8+0x6c] ;  /* 0x00006c0008107984 */ /* 0x000fe20000000800 */
[----:B-1----:R-:W-:-:S03]  /*07c0*/  FFMA R19, R18, R19, R17 ;  /* 0x0000001312137223 */ /* 0x002fc60000000011 */
[----:B------:R-:W1:Y:S04]  /*07d0*/  LDS R17, [R11+0xdec] ;  /* 0x000dec000b117984 */ /* 0x000e680000000800 */
[----:B------:R-:W-:Y:S01]  /*07e0*/  LDS R18, [R8+0x70] ;  /* 0x0000700008127984 */ /* 0x000fe20000000800 */
[----:B---3--:R-:W-:-:S03]  /*07f0*/  FFMA R21, R20, R21, R19 ;  /* 0x0000001514157223 */ /* 0x008fc60000000013 */
[----:B------:R-:W2:Y:S04]  /*0800*/  LDS R19, [R11+0xe70] ;  /* 0x000e70000b137984 */ /* 0x000ea80000000800 */
[----:B------:R-:W-:Y:S01]  /*0810*/  LDS R20, [R8+0x74] ;  /* 0x0000740008147984 */ /* 0x000fe20000000800 */
[----:B----4-:R-:W-:-:S03]  /*0820*/  FFMA R24, R24, R25, R21 ;  /* 0x0000001918187223 */ /* 0x010fc60000000015 */
[----:B------:R-:W3:Y:S04]  /*0830*/  LDS R21, [R11+0xef4] ;  /* 0x000ef4000b157984 */ /* 0x000ee80000000800 */
[----:B------:R-:W-:Y:S01]  /*0840*/  LDS R25, [R11+0xf78] ;  /* 0x000f78000b197984 */ /* 0x000fe20000000800 */
[----:B-----5:R-:W-:-:S03]  /*0850*/  FFMA R27, R23, R22, R24 ;  /* 0x00000016171b7223 */ /* 0x020fc60000000018 */
[----:B------:R-:W4:Y:S04]  /*0860*/  LDS R24, [R8+0x78] ;  /* 0x0000780008187984 */ /* 0x000f280000000800 */
[----:B------:R-:W-:Y:S04]  /*0870*/  LDS R22, [R8+0x7c] ;  /* 0x00007c0008167984 */ /* 0x000fe80000000800 */
[----:B------:R-:W5:Y:S01]  /*0880*/  LDS R23, [R11+0xffc] ;  /* 0x000ffc000b177984 */ /* 0x000f620000000800 */
[----:B0-----:R-:W-:Y:S01]  /*0890*/  FFMA R15, R14, R15, R27 ;  /* 0x0000000f0e0f7223 */ /* 0x001fe2000000001b */
[----:B------:R-:W-:-:S03]  /*08a0*/  UIADD3 UR4, UPT, UPT, UR4, 0x1, URZ ;  /* 0x0000000104047890 */ /* 0x000fc6000fffe0ff */
[----:B-1----:R-:W-:Y:S01]  /*08b0*/  FFMA R15, R16, R17, R15 ;  /* 0x00000011100f7223 */ /* 0x002fe2000000000f */
[----:B------:R-:W-:-:S03]  /*08c0*/  UISETP.NE.AND UP0, UPT, UR4, URZ, UPT ;  /* 0x000000ff0400728c */ /* 0x000fc6000bf05270 */
[----:B--2---:R-:W-:-:S04]  /*08d0*/  FFMA R15, R18, R19, R15 ;  /* 0x00000013120f7223 */ /* 0x004fc8000000000f */
[----:B---3--:R-:W-:Y:S01]  /*08e0*/  FFMA R15, R20, R21, R15 ;  /* 0x00000015140f7223 */ /* 0x008fe2000000000f */
[----:B------:R-:W-:Y:S02]  /*08f0*/  IADD3 R0, PT, PT, R0, 0x20, RZ ;  /* 0x0000002000007810 */ /* 0x000fe40007ffe0ff */
[----:B------:R-:W-:Y:S01]  /*0900*/  IADD3 R9, PT, PT, R9, 0x20, RZ ;  /* 0x0000002009097810 */ /* 0x000fe20007ffe0ff */
[----:B----4-:R-:W-:Y:S01]  /*0910*/  FFMA R15, R24, R25, R15 ;  /* 0x00000019180f7223 */ /* 0x010fe2000000000f */
[----:B------:R-:W-:Y:S02]  /*0920*/  IADD3 R13, PT, PT, R13, 0x20, RZ ;  /* 0x000000200d0d7810 */ /* 0x000fe40007ffe0ff */
[----:B------:R-:W-:Y:S01]  /*0930*/  LEA R6, R7, R6, 0x5 ;  /* 0x0000000607067211 */ /* 0x000fe200078e28ff */
[----:B-----5:R-:W-:Y:S01]  /*0940*/  FFMA R18, R22, R23, R15 ;  /* 0x0000001716127223 */ /* 0x020fe2000000000f */
[----:B------:R-:W-:Y:S06]  /*0950*/  BAR.SYNC.DEFER_BLOCKING 0x0 ;  /* 0x0000000000007b1d */ /* 0x000fec0000010000 */
[----:B------:R-:W-:Y:S05]  /*0960*/  BRA.U UP0, `(.L_x_1) ;  /* 0xfffffff900287547 */ /* 0x000fea000b83ffff */
.L_x_0:
[----:B------:R-:W0:Y:S02]  /*0970*/  LDCU.64 UR4, c[0x0][0x398] ;  /* 0x00007300ff0477ac */ /* 0x000e240008000a00 */
[----:B0-----:R-:W-:-:S04]  /*0980*/  ISETP.GE.AND P0, PT, R5, UR5, PT ;  /* 0x0000000505007c0c */ /* 0x001fc8000bf06270 */
[----:B------:R-:W-:-:S13]  /*0990*/  ISETP.GE.OR P0, PT, R4, UR4, P0 ;  /* 0x0000000404007c0c */ /* 0x000fda0008706670 */
[----:B------:R-:W-:Y:S05]  /*09a0*/  @P0 EXIT ;  /* 0x000000000000094d */ /* 0x000fea0003800000 */
[----:B------:R-:W0:Y:S01]  /*09b0*/  LDC.64 R2, c[0x0][0x390] ;  /* 0x0000e400ff027b82 */ /* 0x000e220000000a00 */
[----:B------:R-:W-:-:S04]  /*09c0*/  IMAD R5, R4, UR5, R5 ;  /* 0x0000000504057c24 */ /* 0x000fc8000f8e0205 */
[----:B0-----:R-:W-:-:S05]  /*09d0*/  IMAD.WIDE.U32 R2, R5, 0x4, R2 ;  /* 0x0000000405027825 */ /* 0x001fca00078e0002 */
[----:B------:R-:W-:Y:S01]  /*09e0*/  STG.E desc[UR6][R2.64], R18 ;  /* 0x0000001202007986 */ /* 0x000fe2000c101906 */
[----:B------:R-:W-:Y:S05]  /*09f0*/  EXIT ;  /* 0x000000000000794d */ /* 0x000fea0003800000 */
.L_x_2:
[----:B------:R-:W-:-:S00]  /*0a00*/  BRA `(.L_x_2) ;  /* 0xfffffffc00fc7947 */ /* 0x000fc0000383ffff */
[----:B------:R-:W-:-:S00]  /*0a10*/  NOP ;  /* 0x0000000000007918 */ /* 0x000fc00000000000 */
        /* <DEDUP_REMOVED lines=14> */
.L_x_9:


//--------------------- .text._Z20double_buffered_gemmPfS_S_iii --------------------------
	.section	.text._Z20double_buffered_gemmPfS_S_iii,"ax",@progbits
	.align	128
        .global         _Z20double_buffered_gemmPfS_S_iii
        .type           _Z20double_buffered_gemmPfS_S_iii,@function
        .size           _Z20double_buffered_gemmPfS_S_iii,(.L_x_10 - _Z20double_buffered_gemmPfS_S_iii)
        .other          _Z20double_buffered_gemmPfS_S_iii,@"STO_CUDA_ENTRY STV_DEFAULT"
_Z20double_buffered_gemmPfS_S_iii:
.text._Z20double_buffered_gemmPfS_S_iii:
[----:B------:R-:W-:Y:S01]  /*0000*/  LDC R1, c[0x0][0x37c] ;  /* 0x0000df00ff017b82 */ /* 0x000fe20000000800 */
[----:B------:R-:W0:Y:S01]  /*0010*/  S2R R0, SR_TID.X ;  /* 0x0000000000007919 */ /* 0x000e220000002100 */
[----:B------:R-:W0:Y:S01]  /*0020*/  LDCU UR7, c[0x0][0x3a0] ;  /* 0x00007400ff0777ac */ /* 0x000e220008000800 */
[----:B------:R-:W1:Y:S01]  /*0030*/  S2R R2, SR_TID.Y ;  /* 0x0000000000027919 */ /* 0x000e620000002200 */
[----:B------:R-:W2:Y:S01]  /*0040*/  LDCU UR4, c[0x0][0x39c] ;  /* 0x00007380ff0477ac */ /* 0x000ea20008000800 */
[----:B------:R-:W3:Y:S01]  /*0050*/  S2R R17, SR_CTAID.Y ;  /* 0x0000000000117919 */ /* 0x000ee20000002600 */
[----:B------:R-:W4:Y:S01]  /*0060*/  LDCU UR8, c[0x0][0x398] ;  /* 0x00007300ff0877ac */ /* 0x000f220008000800 */
[----:B------:R-:W5:Y:S01]  /*0070*/  S2R R13, SR_CTAID.X ;  /* 0x00000000000d7919 */ /* 0x000f620000002500 */
[----:B------:R-:W4:Y:S01]  /*0080*/  LDCU.64 UR10, c[0x0][0x358] ;  /* 0x00006b00ff0a77ac */ /* 0x000f220008000a00 */
[----:B--2---:R-:W-:Y:S02]  /*0090*/  MOV R3, UR4 ;  /* 0x0000000400037c02 */ /* 0x004fe40008000f00 */
[----:B0-----:R-:W-:-:S02]  /*00a0*/  ISETP.GE.AND P1, PT, R0, UR7, PT ;  /* 0x0000000700007c0c */ /* 0x001fc4000bf26270 */
[----:B-1----:R-:W-:Y:S02]  /*00b0*/  ISETP.GE.AND P0, PT, R2, UR7, PT ;  /* 0x0000000702007c0c */ /* 0x002fe4000bf06270 */
[----:B---3--:R-:W-:Y:S02]  /*00c0*/  LEA R17, R17, R2, 0x5 ;  /* 0x0000000211117211 */ /* 0x008fe400078e28ff */
[----:B-----5:R-:W-:Y:S02]  /*00d0*/  LEA R16, R13, R0, 0x5 ;  /* 0x000000000d107211 */ /* 0x020fe400078e28ff */
[----:B----4-:R-:W-:Y:S02]  /*00e0*/  ISETP.GE.OR P1, PT, R17, UR8, P1 ;  /* 0x0000000811007c0c */ /* 0x010fe40008f26670 */
[----:B------:R-:W-:-:S11]  /*00f0*/  ISETP.GE.OR P0, PT, R16, R3, P0 ;  /* 0x000000031000720c */ /* 0x000fd60000706670 */
[----:B------:R-:W0:Y:S01]  /*0100*/  @!P1 LDC.64 R4, c[0x0][0x380] ;  /* 0x0000e000ff049b82 */ /* 0x000e220000000a00 */
[----:B------:R-:W-:Y:S02]  /*0110*/  @!P1 IMAD R9, R17, UR7, R0 ;  /* 0x0000000711099c24 */ /* 0x000fe4000f8e0200 */
[----:B------:R-:W-:-:S05]  /*0120*/  @!P0 IMAD R11, R2, R3, R16 ;  /* 0x00000003020b8224 */ /* 0x000fca00078e0210 */
[----:B------:R-:W1:Y:S01]  /*0130*/  @!P0 LDC.64 R6, c[0x0][0x388] ;  /* 0x0000e200ff068b82 */ /* 0x000e620000000a00 */
[----:B0-----:R-:W-:-:S06]  /*0140*/  @!P1 IMAD.WIDE.U32 R4, R9, 0x4, R4 ;  /* 0x0000000409049825 */ /* 0x001fcc00078e0004 */
[----:B------:R-:W2:Y:S01]  /*0150*/  @!P1 LDG.E R5, desc[UR10][R4.64] ;  /* 0x0000000a04059981 */ /* 0x000ea2000c1e1900 */
[----:B-1----:R-:W-:-:S06]  /*0160*/  @!P0 IMAD.WIDE.U32 R6, R11, 0x4, R6 ;  /* 0x000000040b068825 */ /* 0x002fcc00078e0006 */
[----:B------:R-:W3:Y:S01]  /*0170*/  @!P0 LDG.E R6, desc[UR10][R6.64] ;  /* 0x0000000a06068981 */ /* 0x000ee2000c1e1900 */
[----:B------:R-:W0:Y:S01]  /*0180*/  S2UR UR6, SR_CgaCtaId ;  /* 0x00000000000679c3 */ /* 0x000e220000008800 */
[----:B------:R-:W-:Y:S02]  /*0190*/  UMOV UR4, 0x400 ;  /* 0x0000040000047882 */ /* 0x000fe40000000000 */
[----:B------:R-:W-:Y:S02]  /*01a0*/  UIADD3 UR5, UPT, UPT, UR4, 0x2000, URZ ;  /* 0x0000200004057890 */ /* 0x000fe4000fffe0ff */
[----:B0-----:R-:W-:Y:S02]  /*01b0*/  ULEA UR4, UR6, UR4, 0x18 ;  /* 0x0000000406047291 */ /* 0x001fe4000f8ec0ff */
[----:B------:R-:W-:-:S04]  /*01c0*/  ULEA UR5, UR6, UR5, 0x18 ;  /* 0x0000000506057291 */ /* 0x000fc8000f8ec0ff */
[C---:B------:R-:W-:Y:S02]  /*01d0*/  LEA R11, R2.reuse, UR4, 0x7 ;  /* 0x00000004020b7c11 */ /* 0x040fe4000f8e38ff */
[----:B------:R-:W-:Y:S02]  /*01e0*/  LEA R9, R2, UR5, 0x7 ;  /* 0x0000000502097c11 */ /* 0x000fe4000f8e38ff */
[C---:B------:R-:W-:Y:S02]  /*01f0*/  LEA R10, R0.reuse, R11, 0x2 ;  /* 0x0000000b000a7211 */ /* 0x040fe400078e10ff */
[----:B------:R-:W-:Y:S01]  /*0200*/  LEA R9, R0, R9, 0x2 ;  /* 0x0000000900097211 */ /* 0x000fe200078e10ff */
[----:B------:R-:W-:Y:S01]  /*0210*/  UISETP.GE.AND UP0, UPT, UR7, 0x21, UPT ;  /* 0x000000210700788c */ /* 0x000fe2000bf06270 */
[----:B------:R-:W-:Y:S01]  /*0220*/  HFMA2 R23, -RZ, RZ, 0, 0 ;  /* 0x00000000ff177431 */ /* 0x000fe200000001ff */
[----:B------:R-:W-:Y:S01]  /*0230*/  MOV R25, RZ ;  /* 0x000000ff00197202 */ /* 0x000fe20000000f00 */
[----:B--2---:R0:W-:Y:S04]  /*0240*/  @!P1 STS [R10], R5 ;  /* 0x000000050a009388 */ /* 0x0041e80000000800 */
[----:B------:R0:W-:Y:S04]  /*0250*/  @P1 STS [R10], RZ ;  /* 0x000000ff0a001388 */ /* 0x0001e80000000800 */
[----:B---3--:R0:W-:Y:S04]  /*0260*/  @!P0 STS [R9], R6 ;  /* 0x0000000609008388 */ /* 0x0081e80000000800 */
[----:B------:R0:W-:Y:S01]  /*0270*/  @P0 STS [R9], RZ ;  /* 0x000000ff09000388 */ /* 0x0001e20000000800 */
[----:B------:R-:W-:Y:S06]  /*0280*/  BAR.SYNC.DEFER_BLOCKING 0x0 ;  /* 0x0000000000007b1d */ /* 0x000fec0000010000 */
[----:B------:R-:W-:Y:S05]  /*0290*/  BRA.U !UP0, `(.L_x_3) ;  /* 0x0000000d08407547 */ /* 0x000fea000b800000 */
[----:B------:R-:W-:Y:S01]  /*02a0*/  IADD3 R22, PT, PT, R0, 0x20, RZ ;  /* 0x0000002000167810 */ /* 0x000fe20007ffe0ff */
[--C-:B------:R-:W-:Y:S01]  /*02b0*/  IMAD R18, R17, UR7, R0.reuse ;  /* 0x0000000711127c24 */ /* 0x100fe2000f8e0200 */
[----:B------:R-:W-:Y:S02]  /*02c0*/  IADD3 R19, PT, PT, R2, 0x20, RZ ;  /* 0x0000002002137810 */ /* 0x000fe40007ffe0ff */
[----:B------:R-:W-:Y:S02]  /*02d0*/  ISETP.GE.AND P1, PT, R22, UR7, PT ;  /* 0x0000000716007c0c */ /* 0x000fe4000bf26270 */
[C---:B------:R-:W-:Y:S01]  /*02e0*/  ISETP.GE.AND P0, PT, R19.reuse, UR7, PT ;  /* 0x0000000713007c0c */ /* 0x040fe2000bf06270 */
[-C--:B------:R-:W-:Y:S01]  /*02f0*/  IMAD R20, R19, R3.reuse, R0 ;  /* 0x0000000313147224 */ /* 0x080fe200078e0200 */
[----:B------:R-:W-:Y:S02]  /*0300*/  ISETP.GE.OR P1, PT, R17, UR8, P1 ;  /* 0x0000000811007c0c */ /* 0x000fe40008f26670 */
[----:B------:R-:W-:-:S02]  /*0310*/  ISETP.GE.OR P0, PT, R16, R3, P0 ;  /* 0x000000031000720c */ /* 0x000fc40000706670 */
[----:B------:R-:W-:Y:S02]  /*0320*/  IADD3 R15, PT, PT, R18, 0x20, RZ ;  /* 0x00000020120f7810 */ /* 0x000fe40007ffe0ff */
[----:B------:R-:W-:-:S07]  /*0330*/  LEA R20, R13, R20, 0x5 ;  /* 0x000000140d147211 */ /* 0x000fce00078e28ff */
[----:B0-----:R-:W0:Y:S08]  /*0340*/  @!P1 LDC.64 R6, c[0x0][0x380] ;  /* 0x0000e000ff069b82 */ /* 0x001e300000000a00 */
[----:B------:R-:W1:Y:S01]  /*0350*/  @!P0 LDC.64 R4, c[0x0][0x388] ;  /* 0x0000e200ff048b82 */ /* 0x000e620000000a00 */
[----:B0-----:R-:W-:-:S05]  /*0360*/  @!P1 IMAD.WIDE R12, R15, 0x4, R6 ;  /* 0x000000040f0c9825 */ /* 0x001fca00078e0206 */
[----:B------:R-:W2:Y:S01]  /*0370*/  @!P1 LDG.E R23, desc[UR10][R12.64] ;  /* 0x0000000a0c179981 */ /* 0x000ea2000c1e1900 */
[----:B-1----:R-:W-:-:S05]  /*0380*/  @!P0 IMAD.WIDE R14, R20, 0x4, R4 ;  /* 0x00000004140e8825 */ /* 0x002fca00078e0204 */
[----:B------:R-:W3:Y:S01]  /*0390*/  @!P0 LDG.E R24, desc[UR10][R14.64] ;  /* 0x0000000a0e188981 */ /* 0x000ee2000c1e1900 */
[----:B------:R-:W-:-:S03]  /*03a0*/  LEA R8, R0, UR5, 0x2 ;  /* 0x0000000500087c11 */ /* 0x000fc6000f8e10ff */
[----:B--2---:R-:W-:Y:S04]  /*03b0*/  @!P1 STS [R10+0x1000], R23 ;  /* 0x001000170a009388 */ /* 0x004fe80000000800 */
[----:B------:R-:W-:Y:S04]  /*03c0*/  @P1 STS [R10+0x1000], RZ ;  /* 0x001000ff0a001388 */ /* 0x000fe80000000800 */
[----:B---3--:R-:W-:Y:S04]  /*03d0*/  @!P0 STS [R9+0x1000], R24 ;  /* 0x0010001809008388 */ /* 0x008fe80000000800 */
[----:B------:R-:W-:Y:S04]  /*03e0*/  @P0 STS [R9+0x1000], RZ ;  /* 0x001000ff09000388 */ /* 0x000fe80000000800 */
[----:B------:R-:W-:Y:S04]  /*03f0*/  LDS R25, [R8] ;  /* 0x0000000008197984 */ /* 0x000fe80000000800 */
[----:B------:R-:W0:Y:S04]  /*0400*/  LDS.128 R4, [R11] ;  /* 0x000000000b047984 */ /* 0x000e280000000c00 */
[----:B------:R-:W1:Y:S04]  /*0410*/  LDS R27, [R8+0x80] ;  /* 0x00008000081b7984 */ /* 0x000e680000000800 */
[----:B------:R-:W2:Y:S04]  /*0420*/  LDS R28, [R8+0x100] ;  /* 0x00010000081c7984 */ /* 0x000ea80000000800 */
[----:B------:R-:W3:Y:S04]  /*0430*/  LDS R26, [R8+0x180] ;  /* 0x00018000081a7984 */ /* 0x000ee80000000800 */
[----:B------:R-:W-:Y:S04]  /*0440*/  LDS R21, [R8+0x200] ;  /* 0x0002000008157984 */ /* 0x000fe80000000800 */
[----:B------:R-:W4:Y:S04]  /*0450*/  LDS.128 R12, [R11+0x10] ;  /* 0x000010000b0c7984 */ /* 0x000f280000000c00 */
[----:B------:R-:W5:Y:S04]  /*0460*/  LDS R24, [R8+0x280] ;  /* 0x0002800008187984 */ /* 0x000f680000000800 */
[----:B------:R-:W5:Y:S01]  /*0470*/  LDS R23, [R8+0x300] ;  /* 0x0003000008177984 */ /* 0x000f620000000800 */
[----:B0-----:R-:W-:-:S04]  /*0480*/  FFMA R4, R4, R25, RZ ;  /* 0x0000001904047223 */ /* 0x001fc800000000ff */
[----:B-1----:R-:W-:-:S04]  /*0490*/  FFMA R5, R27, R5, R4 ;  /* 0x000000051b057223 */ /* 0x002fc80000000004 */
[----:B--2---:R-:W-:Y:S02]  /*04a0*/  FFMA R5, R28, R6, R5 ;  /* 0x000000061c057223 */ /* 0x004fe40000000005 */
[----:B------:R-:W-:Y:S02]  /*04b0*/  LDS R28, [R8+0xb80] ;  /* 0x000b8000081c7984 */ /* 0x000fe40000000800 */
[----:B---3--:R-:W-:Y:S02]  /*04c0*/  FFMA R5, R26, R7, R5 ;  /* 0x000000071a057223 */ /* 0x008fe40000000005 */
[----:B------:R-:W0:Y:S02]  /*04d0*/  LDS R26, [R8+0x380] ;  /* 0x00038000081a7984 */ /* 0x000e240000000800 */
[----:B----4-:R-:W-:Y:S02]  /*04e0*/  FFMA R25, R12, R21, R5 ;  /* 0x000000150c197223 */ /* 0x010fe40000000005 */
[----:B------:R-:W-:Y:S04]  /*04f0*/  LDS R21, [R8+0x400] ;  /* 0x0004000008157984 */ /* 0x000fe80000000800 */
[----:B------:R-:W1:Y:S01]  /*0500*/  LDS.128 R4, [R11+0x20] ;  /* 0x000020000b047984 */ /* 0x000e620000000c00 */
[----:B-----5:R-:W-:-:S03]  /*0510*/  FFMA R12, R24, R13, R25 ;  /* 0x0000000d180c7223 */ /* 0x020fc60000000019 */
[----:B------:R-:W2:Y:S01]  /*0520*/  LDS R24, [R8+0x480] ;  /* 0x0004800008187984 */ /* 0x000ea20000000800 */
[----:B------:R-:W-:-:S03]  /*0530*/  FFMA R13, R23, R14, R12 ;  /* 0x0000000e170d7223 */ /* 0x000fc6000000000c */
[----:B------:R-:W3:Y:S01]  /*0540*/  LDS R23, [R8+0x500] ;  /* 0x0005000008177984 */ /* 0x000ee20000000800 */
[----:B0-----:R-:W-:-:S03]  /*0550*/  FFMA R13, R26, R15, R13 ;  /* 0x0000000f1a0d7223 */ /* 0x001fc6000000000d */
[----:B------:R-:W0:Y:S01]  /*0560*/  LDS R26, [R8+0x580] ;  /* 0x00058000081a7984 */ /* 0x000e220000000800 */
[----:B-1----:R-:W-:-:S03]  /*0570*/  FFMA R25, R4, R21, R13 ;  /* 0x0000001504197223 */ /* 0x002fc6000000000d */
[----:B------:R-:W-:Y:S04]  /*0580*/  LDS R21, [R8+0x600] ;  /* 0x0006000008157984 */ /* 0x000fe80000000800 */
[----:B------:R-:W1:Y:S01]  /*0590*/  LDS.128 R12, [R11+0x30] ;  /* 0x000030000b0c7984 */ /* 0x000e620000000c00 */
[----:B--2---:R-:W-:-:S03]  /*05a0*/  FFMA R4, R24, R5, R25 ;  /* 0x0000000518047223 */ /* 0x004fc60000000019 */
[----:B------:R-:W2:Y:S01]  /*05b0*/  LDS R24, [R8+0x680] ;  /* 0x0006800008187984 */ /* 0x000ea20000000800 */
[----:B---3--:R-:W-:-:S03]  /*05c0*/  FFMA R5, R23, R6, R4 ;  /* 0x0000000617057223 */ /* 0x008fc60000000004 */
        /* <DEDUP_REMOVED lines=18> */
[----:B------:R-:W3:Y:S04]  /*06f0*/  LDS R23, [R8+0xb00] ;  /* 0x000b000008177984 */ /* 0x000ee80000000800 */
[----:B------:R-:W-:Y:S01]  /*0700*/  LDS R25, [R8+0xc00] ;  /* 0x000c000008197984 */ /* 0x000fe20000000800 */
[----:B0-----:R-:W-:-:S03]  /*0710*/  FFMA R5, R26, R7, R5 ;  /* 0x000000071a057223 */ /* 0x001fc60000000005 */
[----:B------:R-:W-:Y:S01]  /*0720*/  LDS R26, [R8+0xc80] ;  /* 0x000c8000081a7984 */ /* 0x000fe20000000800 */
[----:B-1----:R-:W-:-:S03]  /*0730*/  FFMA R21, R12, R21, R5 ;  /* 0x000000150c157223 */ /* 0x002fc60000000005 */
[----:B------:R-:W0:Y:S01]  /*0740*/  LDS.128 R4, [R11+0x60] ;  /* 0x000060000b047984 */ /* 0x000e220000000c00 */
[----:B--2---:R-:W-:-:S03]  /*0750*/  FFMA R24, R24, R13, R21 ;  /* 0x0000000d18187223 */ /* 0x004fc60000000015 */
[----:B------:R-:W1:Y:S01]  /*0760*/  LDS R21, [R8+0xd00] ;  /* 0x000d000008157984 */ /* 0x000e620000000800 */
[----:B---3--:R-:W-:-:S03]  /*0770*/  FFMA R23, R23, R14, R24 ;  /* 0x0000000e17177223 */ /* 0x008fc60000000018 */
[----:B------:R-:W2:Y:S01]  /*0780*/  LDS R24, [R8+0xd80] ;  /* 0x000d800008187984 */ /* 0x000ea20000000800 */
[----:B------:R-:W-:-:S03]  /*0790*/  FFMA R15, R28, R15, R23 ;  /* 0x0000000f1c0f7223 */ /* 0x000fc60000000017 */
[----:B------:R-:W-:Y:S01]  /*07a0*/  LDS R23, [R8+0xe00] ;  /* 0x000e000008177984 */ /* 0x000fe20000000800 */
[----:B0-----:R-:W-:-:S03]  /*07b0*/  FFMA R25, R4, R25, R15 ;  /* 0x0000001904197223 */ /* 0x001fc6000000000f */
[----:B------:R-:W0:Y:S01]  /*07c0*/  LDS.128 R12, [R11+0x70] ;  /* 0x000070000b0c7984 */ /* 0x000e220000000c00 */
[----:B------:R-:W-:-:S03]  /*07d0*/  FFMA R26, R26, R5, R25 ;  /* 0x000000051a1a7223 */ /* 0x000fc60000000019 */
[----:B------:R-:W3:Y:S04]  /*07e0*/  LDS R25, [R8+0xe80] ;  /* 0x000e800008197984 */ /* 0x000ee80000000800 */
[----:B------:R-:W4:Y:S04]  /*07f0*/  LDS R5, [R8+0xf00] ;  /* 0x000f000008057984 */ /* 0x000f280000000800 */
[----:B------:R-:W5:Y:S01]  /*0800*/  LDS R4, [R8+0xf80] ;  /* 0x000f800008047984 */ /* 0x000f620000000800 */
[----:B------:R-:W-:Y:S01]  /*0810*/  UIADD3 UR6, UPT, UPT, UR7, 0x1f, URZ ;  /* 0x0000001f07067890 */ /* 0x000fe2000fffe0ff */
[----:B-1----:R-:W-:-:S03]  /*0820*/  FFMA R21, R21, R6, R26 ;  /* 0x0000000615157223 */ /* 0x002fc6000000001a */
[----:B------:R-:W-:Y:S01]  /*0830*/  USHF.R.U32.HI UR6, URZ, 0x5, UR6 ;  /* 0x00000005ff067899 */ /* 0x000fe20008011606 */
[----:B--2---:R-:W-:-:S03]  /*0840*/  FFMA R7, R24, R7, R21 ;  /* 0x0000000718077223 */ /* 0x004fc60000000015 */
[----:B------:R-:W-:-:S04]  /*0850*/  UIADD3 UR6, UPT, UPT, -UR6, 0x1, URZ ;  /* 0x0000000106067890 */ /* 0x000fc8000fffe1ff */
[----:B------:R-:W-:Y:S01]  /*0860*/  UISETP.NE.AND UP0, UPT, UR6, -0x1, UPT ;  /* 0xffffffff0600788c */ /* 0x000fe2000bf05270 */
[----:B------:R-:W-:Y:S01]  /*0870*/  LEA R20, R3, R20, 0x5 ;  /* 0x0000001403147211 */ /* 0x000fe200078e28ff */
[----:B0-----:R-:W-:-:S04]  /*0880*/  FFMA R12, R12, R23, R7 ;  /* 0x000000170c0c7223 */ /* 0x001fc80000000007 */
[----:B---3--:R-:W-:-:S04]  /*0890*/  FFMA R12, R25, R13, R12 ;  /* 0x0000000d190c7223 */ /* 0x008fc8000000000c */
[----:B----4-:R-:W-:Y:S01]  /*08a0*/  FFMA R5, R5, R14, R12 ;  /* 0x0000000e05057223 */ /* 0x010fe2000000000c */
[----:B------:R-:W-:-:S03]  /*08b0*/  MOV R23, 0x1 ;  /* 0x0000000100177802 */ /* 0x000fc60000000f00 */
[----:B-----5:R-:W-:Y:S01]  /*08c0*/  FFMA R25, R4, R15, R5 ;  /* 0x0000000f04197223 */ /* 0x020fe20000000005 */
[----:B------:R-:W-:Y:S06]  /*08d0*/  BAR.SYNC.DEFER_BLOCKING 0x0 ;  /* 0x0000000000007b1d */ /* 0x000fec0000010000 */
[----:B------:R-:W-:Y:S05]  /*08e0*/  BRA.U !UP0, `(.L_x_3) ;  /* 0x0000000508ac7547 */ /* 0x000fea000b800000 */
[----:B------:R-:W-:Y:S01]  /*08f0*/  HFMA2 R12, -RZ, RZ, 0, 5.9604644775390625e-08 ;  /* 0x00000001ff0c7431 */ /* 0x000fe200000001ff */
[----:B------:R-:W-:Y:S01]  /*0900*/  IADD3 R18, PT, PT, R18, 0x40, RZ ;  /* 0x0000004012127810 */ /* 0x000fe20007ffe0ff */
[----:B------:R-:W0:Y:S01]  /*0910*/  LDCU UR7, c[0x0][0x3a0] ;  /* 0x00007400ff0777ac */ /* 0x000e220008000800 */
[----:B------:R-:W1:Y:S05]  /*0920*/  LDCU UR8, c[0x0][0x398] ;  /* 0x00007300ff0877ac */ /* 0x000e6a0008000800 */
.L_x_4:
[----:B------:R-:W2:Y:S01]  /*0930*/  LDC R3, c[0x0][0x39c] ;  /* 0x0000e700ff037b82 */ /* 0x000ea20000000800 */
[----:B------:R-:W-:Y:S02]  /*0940*/  IADD3 R22, PT, PT, R22, 0x20, RZ ;  /* 0x0000002016167810 */ /* 0x000fe40007ffe0ff */
[----:B------:R-:W-:Y:S02]  /*0950*/  IADD3 R19, PT, PT, R19, 0x20, RZ ;  /* 0x0000002013137810 */ /* 0x000fe40007ffe0ff */
[----:B0-----:R-:W-:Y:S02]  /*0960*/  ISETP.GE.AND P0, PT, R22, UR7, PT ;  /* 0x0000000716007c0c */ /* 0x001fe4000bf06270 */
[----:B------:R-:W-:Y:S02]  /*0970*/  ISETP.GE.AND P1, PT, R19, UR7, PT ;  /* 0x0000000713007c0c */ /* 0x000fe4000bf26270 */
[----:B-1----:R-:W-:-:S13]  /*0980*/  ISETP.GE.OR P0, PT, R17, UR8, P0 ;  /* 0x0000000811007c0c */ /* 0x002fda0008706670 */
[----:B------:R-:W0:Y:S01]  /*0990*/  @!P0 LDC.64 R6, c[0x0][0x380] ;  /* 0x0000e000ff068b82 */ /* 0x000e220000000a00 */
[----:B--2---:R-:W-:-:S13]  /*09a0*/  ISETP.GE.OR P1, PT, R16, R3, P1 ;  /* 0x000000031000720c */ /* 0x004fda0000f26670 */
[----:B------:R-:W1:Y:S01]  /*09b0*/  @!P1 LDC.64 R4, c[0x0][0x388] ;  /* 0x0000e200ff049b82 */ /* 0x000e620000000a00 */
[----:B0-----:R-:W-:-:S06]  /*09c0*/  @!P0 IMAD.WIDE R6, R18, 0x4, R6 ;  /* 0x0000000412068825 */ /* 0x001fcc00078e0206 */
[----:B------:R-:W2:Y:S01]  /*09d0*/  @!P0 LDG.E R6, desc[UR10][R6.64] ;  /* 0x0000000a06068981 */ /* 0x000ea2000c1e1900 */
[----:B-1----:R-:W-:-:S05]  /*09e0*/  @!P1 IMAD.WIDE R4, R20, 0x4, R4 ;  /* 0x0000000414049825 */ /* 0x002fca00078e0204 */
[----:B------:R-:W3:Y:S01]  /*09f0*/  @!P1 LDG.E R26, desc[UR10][R4.64] ;  /* 0x0000000a041a9981 */ /* 0x000ee2000c1e1900 */
[C---:B------:R-:W-:Y:S01]  /*0a00*/  LOP3.LUT R23, R12.reuse, 0x1, RZ, 0x3c, !PT ;  /* 0x000000010c177812 */ /* 0x040fe200078e3cff */
[----:B------:R-:W-:Y:S01]  /*0a10*/  UIADD3 UR6, UPT, UPT, UR6, 0x1, URZ ;  /* 0x0000000106067890 */ /* 0x000fe2000fffe0ff */
[----:B------:R-:W-:Y:S02]  /*0a20*/  LEA R21, R12, R8, 0xc ;  /* 0x000000080c157211 */ /* 0x000fe400078e60ff */
[CC--:B------:R-:W-:Y:S01]  /*0a30*/  @!P0 LEA R27, R23.reuse, R10.reuse, 0xc ;  /* 0x0000000a171b8211 */ /* 0x0c0fe200078e60ff */
[----:B------:R-:W-:Y:S01]  /*0a40*/  UISETP.NE.AND UP0, UPT, UR6, -0x1, UPT ;  /* 0xffffffff0600788c */ /* 0x000fe2000bf05270 */
[C---:B------:R-:W-:Y:S02]  /*0a50*/  @P0 LEA R28, R23.reuse, R10, 0xc ;  /* 0x0000000a171c0211 */ /* 0x040fe400078e60ff */
[CC--:B------:R-:W-:Y:S02]  /*0a60*/  @!P1 LEA R29, R23.reuse, R9.reuse, 0xc ;  /* 0x00000009171d9211 */ /* 0x0c0fe400078e60ff */
[----:B------:R-:W-:-:S02]  /*0a70*/  @P1 LEA R15, R23, R9, 0xc ;  /* 0x00000009170f1211 */ /* 0x000fc400078e60ff */
[----:B------:R-:W-:Y:S02]  /*0a80*/  LEA R24, R12, R11, 0xc ;  /* 0x0000000b0c187211 */ /* 0x000fe400078e60ff */
[----:B------:R-:W-:Y:S02]  /*0a90*/  IADD3 R18, PT, PT, R18, 0x20, RZ ;  /* 0x0000002012127810 */ /* 0x000fe40007ffe0ff */
[----:B------:R-:W-:Y:S01]  /*0aa0*/  LEA R20, R3, R20, 0x5 ;  /* 0x0000001403147211 */ /* 0x000fe200078e28ff */
[----:B--2---:R-:W-:Y:S04]  /*0ab0*/  @!P0 STS [R27], R6 ;  /* 0x000000061b008388 */ /* 0x004fe80000000800 */
[----:B------:R-:W-:Y:S04]  /*0ac0*/  @P0 STS [R28], RZ ;  /* 0x000000ff1c000388 */ /* 0x000fe80000000800 */
[----:B---3--:R-:W-:Y:S04]  /*0ad0*/  @!P1 STS [R29], R26 ;  /* 0x0000001a1d009388 */ /* 0x008fe80000000800 */
[----:B------:R-:W-:Y:S04]  /*0ae0*/  @P1 STS [R15], RZ ;  /* 0x000000ff0f001388 */ /* 0x000fe80000000800 */
[----:B------:R-:W-:Y:S04]  /*0af0*/  LDS R4, [R21] ;  /* 0x0000000015047984 */ /* 0x000fe80000000800 */
[----:B------:R-:W0:Y:S04]  /*0b00*/  LDS.128 R12, [R24] ;  /* 0x00000000180c7984 */ /* 0x000e280000000c00 */
[----:B------:R-:W1:Y:S04]  /*0b10*/  LDS R5, [R21+0x80] ;  /* 0x0000800015057984 */ /* 0x000e680000000800 */
[----:B------:R-:W2:Y:S04]  /*0b20*/  LDS R6, [R21+0x100] ;  /* 0x0001000015067984 */ /* 0x000ea80000000800 */
[----:B------:R-:W3:Y:S04]  /*0b30*/  LDS R27, [R21+0x180] ;  /* 0x00018000151b7984 */ /* 0x000ee80000000800 */
[----:B------:R-:W-:Y:S01]  /*0b40*/  LDS R29, [R21+0x280] ;  /* 0x00028000151d7984 */ /* 0x000fe20000000800 */
[----:B0-----:R-:W-:-:S03]  /*0b50*/  FFMA R4, R12, R4, R25 ;  /* 0x000000040c047223 */ /* 0x001fc60000000019 */
[----:B------:R-:W-:Y:S01]  /*0b60*/  LDS R25, [R21+0x300] ;  /* 0x0003000015197984 */ /* 0x000fe20000000800 */
[----:B-1----:R-:W-:-:S03]  /*0b70*/  FFMA R5, R5, R13, R4 ;  /* 0x0000000d05057223 */ /* 0x002fc60000000004 */
[----:B------:R-:W-:Y:S01]  /*0b80*/  LDS R13, [R21+0x200] ;  /* 0x00020000150d7984 */ /* 0x000fe20000000800 */
[----:B--2---:R-:W-:-:S03]  /*0b90*/  FFMA R14, R6, R14, R5 ;  /* 0x0000000e060e7223 */ /* 0x004fc60000000005 */
[----:B------:R-:W0:Y:S01]  /*0ba0*/  LDS.128 R4, [R24+0x10] ;  /* 0x0000100018047984 */ /* 0x000e220000000c00 */
[----:B---3--:R-:W-:-:S03]  /*0bb0*/  FFMA R15, R27, R15, R14 ;  /* 0x0000000f1b0f7223 */ /* 0x008fc6000000000e */
[----:B------:R-:W1:Y:S01]  /*0bc0*/  LDS R27, [R21+0x380] ;  /* 0x00038000151b7984 */ /* 0x000e620000000800 */
[----:B0-----:R-:W-:-:S03]  /*0bd0*/  FFMA R4, R4, R13, R15 ;  /* 0x0000000d04047223 */ /* 0x001fc6000000000f */
[----:B------:R-:W-:Y:S01]  /*0be0*/  LDS.128 R12, [R24+0x20] ;  /* 0x00002000180c7984 */ /* 0x000fe20000000c00 */
[----:B------:R-:W-:-:S03]  /*0bf0*/  FFMA R4, R29, R5, R4 ;  /* 0x000000051d047223 */ /* 0x000fc60000000004 */
[----:B------:R-:W0:Y:S01]  /*0c00*/  LDS R5, [R21+0x400] ;  /* 0x0004000015057984 */ /* 0x000e220000000800 */
[----:B------:R-:W-:-:S03]  /*0c10*/  FFMA R4, R25, R6, R4 ;  /* 0x0000000619047223 */ /* 0x000fc60000000004 */
[----:B------:R-:W2:Y:S01]  /*0c20*/  LDS R29, [R21+0x480] ;  /* 0x00048000151d7984 */ /* 0x000ea20000000800 */
[----:B-1----:R-:W-:-:S03]  /*0c30*/  FFMA R7, R27, R7, R4 ;  /* 0x000000071b077223 */ /* 0x002fc60000000004 */
[----:B------:R-:W1:Y:S04]  /*0c40*/  LDS R25, [R21+0x500] ;  /* 0x0005000015197984 */ /* 0x000e680000000800 */
[----:B------:R-:W3:Y:S01]  /*0c50*/  LDS R27, [R21+0x580] ;  /* 0x00058000151b7984 */ /* 0x000ee20000000800 */
[----:B0-----:R-:W-:-:S03]  /*0c60*/  FFMA R12, R12, R5, R7 ;  /* 0x000000050c0c7223 */ /* 0x001fc60000000007 */
[----:B------:R-:W-:Y:S01]  /*0c70*/  LDS.128 R4, [R24+0x30] ;  /* 0x0000300018047984 */ /* 0x000fe20000000c00 */
[----:B--2---:R-:W-:-:S03]  /*0c80*/  FFMA R12, R29, R13, R12 ;  /* 0x0000000d1d0c7223 */ /* 0x004fc6000000000c */
[----:B------:R-:W0:Y:S01]  /*0c90*/  LDS R13, [R21+0x600] ;  /* 0x00060000150d7984 */ /* 0x000e220000000800 */
[----:B-1----:R-:W-:-:S03]  /*0ca0*/  FFMA R12, R25, R14, R12 ;  /* 0x0000000e190c7223 */ /* 0x002fc6000000000c */
[----:B------:R-:W1:Y:S01]  /*0cb0*/  LDS R29, [R21+0x680] ;  /* 0x00068000151d7984 */ /* 0x000e620000000800 */
[----:B---3--:R-:W-:-:S03]  /*0cc0*/  FFMA R15, R27, R15, R12 ;  /* 0x0000000f1b0f7223 */ /* 0x008fc6000000000c */
[----:B------:R-:W2:Y:S04]  /*0cd0*/  LDS R25, [R21+0x700] ;  /* 0x0007000015197984 */ /* 0x000ea80000000800 */
[----:B------:R-:W3:Y:S01]  /*0ce0*/  LDS R27, [R21+0x780] ;  /* 0x00078000151b7984 */ /* 0x000ee20000000800 */
[----:B0-----:R-:W-:-:S03]  /*0cf0*/  FFMA R4, R4, R13, R15 ;  /* 0x0000000d04047223 */ /* 0x001fc6000000000f */
[----:B------:R-:W-:Y:S01]  /*0d00*/  LDS.128 R12, [R24+0x40] ;  /* 0x00004000180c7984 */ /* 0x000fe20000000c00 */
[----:B-1----:R-:W-:-:S03]  /*0d10*/  FFMA R4, R29, R5, R4 ;  /* 0x000000051d047223 */ /* 0x002fc60000000004 */
[----:B------:R-:W0:Y:S01]  /*0d20*/  LDS R5, [R21+0x800] ;  /* 0x0008000015057984 */ /* 0x000e220000000800 */
[----:B--2---:R-:W-:-:S03]  /*0d30*/  FFMA R4, R25, R6, R4 ;  /* 0x0000000619047223 */ /* 0x004fc60000000004 */
        /* <DEDUP_REMOVED lines=21> */
[----:B------:R-:W-:Y:S01]  /*0e90*/  LDS R27, [R21+0xe80] ;  /* 0x000e8000151b7984 */ /* 0x000fe20000000800 */
[----:B0-----:R-:W-:-:S03]  /*0ea0*/  FFMA R4, R12, R5, R7 ;  /* 0x000000050c047223 */ /* 0x001fc60000000007 */
[----:B------:R-:W0:Y:S01]  /*0eb0*/  LDS R12, [R21+0xd80] ;  /* 0x000d8000150c7984 */ /* 0x000e220000000800 */
[----:B-1----:R-:W-:-:S03]  /*0ec0*/  FFMA R26, R29, R13, R4 ;  /* 0x0000000d1d1a7223 */ /* 0x002fc60000000004 */
[----:B------:R-:W-:Y:S01]  /*0ed0*/  LDS R13, [R21+0xe00] ;  /* 0x000e0000150d7984 */ /* 0x000fe20000000800 */
[----:B--2---:R-:W-:-:S03]  /*0ee0*/  FFMA R25, R25, R14, R26 ;  /* 0x0000000e19197223 */ /* 0x004fc6000000001a */
[----:B------:R-:W1:Y:S04]  /*0ef0*/  LDS.128 R4, [R24+0x70] ;  /* 0x0000700018047984 */ /* 0x000e680000000c00 */
[----:B------:R-:W2:Y:S04]  /*0f00*/  LDS R14, [R21+0xf00] ;  /* 0x000f0000150e7984 */ /* 0x000ea80000000800 */
[----:B------:R-:W3:Y:S01]  /*0f10*/  LDS R29, [R21+0xf80] ;  /* 0x000f8000151d7984 */ /* 0x000ee20000000800 */
[----:B0-----:R-:W-:Y:S01]  /*0f20*/  FFMA R15, R12, R15, R25 ;  /* 0x0000000f0c0f7223 */ /* 0x001fe20000000019 */
[----:B------:R-:W-:-:S03]  /*0f30*/  MOV R12, R23 ;  /* 0x00000017000c7202 */ /* 0x000fc60000000f00 */
[----:B-1----:R-:W-:-:S04]  /*0f40*/  FFMA R4, R4, R13, R15 ;  /* 0x0000000d04047223 */ /* 0x002fc8000000000f */
[----:B------:R-:W-:-:S04]  /*0f50*/  FFMA R5, R27, R5, R4 ;  /* 0x000000051b057223 */ /* 0x000fc80000000004 */
[----:B--2---:R-:W-:-:S04]  /*0f60*/  FFMA R6, R14, R6, R5 ;  /* 0x000000060e067223 */ /* 0x004fc80000000005 */
[----:B---3--:R-:W-:Y:S01]  /*0f70*/  FFMA R25, R29, R7, R6 ;  /* 0x000000071d197223 */ /* 0x008fe20000000006 */
[----:B------:R-:W-:Y:S06]  /*0f80*/  BAR.SYNC.DEFER_BLOCKING 0x0 ;  /* 0x0000000000007b1d */ /* 0x000fec0000010000 */
[----:B------:R-:W-:Y:S05]  /*0f90*/  BRA.U UP0, `(.L_x_4) ;  /* 0xfffffff900647547 */ /* 0x000fea000b83ffff */
.L_x_3:
[C---:B0-----:R-:W-:Y:S02]  /*0fa0*/  LEA R5, R23.reuse, UR5, 0xc ;  /* 0x0000000517057c11 */ /* 0x041fe4000f8e60ff */
[----:B------:R-:W-:Y:S02]  /*0fb0*/  LEA R23, R23, UR4, 0xc ;  /* 0x0000000417177c11 */ /* 0x000fe4000f8e60ff */
[----:B------:R-:W-:Y:S02]  /*0fc0*/  LEA R0, R0, R5, 0x2 ;  /* 0x0000000500007211 */ /* 0x000fe400078e10ff */
[----:B------:R-:W-:Y:S02]  /*0fd0*/  LEA R2, R2, R23, 0x7 ;  /* 0x0000001702027211 */ /* 0x000fe400078e38ff */
[----:B------:R-:W-:Y:S01]  /*0fe0*/  ISETP.GE.AND P0, PT, R16, R3, PT ;  /* 0x000000031000720c */ /* 0x000fe20003f06270 */
[----:B------:R-:W-:Y:S03]  /*0ff0*/  LDS R12, [R0] ;  /* 0x00000000000c7984 */ /* 0x000fe60000000800 */
[----:B------:R-:W-:Y:S01]  /*1000*/  ISETP.LT.AND P0, PT, R17, UR8, !P0 ;  /* 0x0000000811007c0c */ /* 0x000fe2000c701270 */
[----:B------:R-:W0:Y:S04]  /*1010*/  LDS.128 R8, [R2] ;  /* 0x0000000002087984 */ /* 0x000e280000000c00 */
[----:B------:R-:W1:Y:S04]  /*1020*/  LDS R29, [R0+0x80] ;  /* 0x00008000001d7984 */ /* 0x000e680000000800 */
[----:B------:R-:W2:Y:S04]  /*1030*/  LDS R19, [R0+0x100] ;  /* 0x0001000000137984 */ /* 0x000ea80000000800 */
[----:B------:R-:W3:Y:S04]  /*1040*/  LDS R24, [R0+0x180] ;  /* 0x0001800000187984 */ /* 0x000ee80000000800 */
[----:B------:R-:W-:Y:S04]  /*1050*/  LDS R27, [R0+0x200] ;  /* 0x00020000001b7984 */ /* 0x000fe80000000800 */
[----:B------:R-:W4:Y:S04]  /*1060*/  LDS.128 R4, [R2+0x10] ;  /* 0x0000100002047984 */ /* 0x000f280000000c00 */
[----:B------:R-:W5:Y:S04]  /*1070*/  LDS R18, [R0+0x280] ;  /* 0x0002800000127984 */ /* 0x000f680000000800 */
[----:B------:R-:W5:Y:S04]  /*1080*/  LDS R21, [R0+0x300] ;  /* 0x0003000000157984 */ /* 0x000f680000000800 */
[----:B------:R-:W5:Y:S04]  /*1090*/  LDS R22, [R0+0x380] ;  /* 0x0003800000167984 */ /* 0x000f680000000800 */
[----:B------:R-:W-:Y:S01]  /*10a0*/  LDS R23, [R0+0x400] ;  /* 0x0004000000177984 */ /* 0x000fe20000000800 */
[----:B0-----:R-:W-:-:S03]  /*10b0*/  FFMA R8, R8, R12, R25 ;  /* 0x0000000c08087223 */ /* 0x001fc60000000019 */
[----:B------:R-:W-:Y:S01]  /*10c0*/  LDS R20, [R0+0x480] ;  /* 0x0004800000147984 */ /* 0x000fe20000000800 */
[----:B-1----:R-:W-:-:S03]  /*10d0*/  FFMA R8, R29, R9, R8 ;  /* 0x000000091d087223 */ /* 0x002fc60000000008 */
[----:B------:R-:W0:Y:S01]  /*10e0*/  LDS.128 R12, [R2+0x20] ;  /* 0x00002000020c7984 */ /* 0x000e220000000c00 */
[----:B--2---:R-:W-:-:S03]  /*10f0*/  FFMA R9, R19, R10, R8 ;  /* 0x0000000a13097223 */ /* 0x004fc60000000008 */
[----:B------:R-:W-:Y:S01]  /*1100*/  LDS R25, [R0+0x600] ;  /* 0x0006000000197984 */ /* 0x000fe20000000800 */
[----:B---3--:R-:W-:-:S03]  /*1110*/  FFMA R9, R24, R11, R9 ;  /* 0x0000000b18097223 */ /* 0x008fc60000000009 */
[----:B------:R-:W1:Y:S04]  /*1120*/  LDS R19, [R0+0x500] ;  /* 0x0005000000137984 */ /* 0x000e680000000800 */
[----:B------:R-:W2:Y:S01]  /*1130*/  LDS R24, [R0+0x580] ;  /* 0x0005800000187984 */ /* 0x000ea20000000800 */
[----:B----4-:R-:W-:-:S03]  /*1140*/  FFMA R27, R4, R27, R9 ;  /* 0x0000001b041b7223 */ /* 0x010fc60000000009 */
[----:B------:R-:W3:Y:S01]  /*1150*/  LDS.128 R8, [R2+0x30] ;  /* 0x0000300002087984 */ /* 0x000ee20000000c00 */
[----:B-----5:R-:W-:-:S03]  /*1160*/  FFMA R4, R18, R5, R27 ;  /* 0x0000000512047223 */ /* 0x020fc6000000001b */
[----:B------:R-:W4:Y:S01]  /*1170*/  LDS R18, [R0+0x680] ;  /* 0x0006800000127984 */ /* 0x000f220000000800 */
[----:B------:R-:W-:-:S03]  /*1180*/  FFMA R5, R21, R6, R4 ;  /* 0x0000000615057223 */ /* 0x000fc60000000004 */
[----:B------:R-:W5:Y:S01]  /*1190*/  LDS R21, [R0+0x700] ;  /* 0x0007000000157984 */ /* 0x000f620000000800 */
[----:B------:R-:W-:-:S03]  /*11a0*/  FFMA R5, R22, R7, R5 ;  /* 0x0000000716057223 */ /* 0x000fc60000000005 */
[----:B------:R-:W5:Y:S01]  /*11b0*/  LDS R22, [R0+0x780] ;  /* 0x0007800000167984 */ /* 0x000f620000000800 */
[----:B0-----:R-:W-:-:S03]  /*11c0*/  FFMA R27, R12, R23, R5 ;  /* 0x000000170c1b7223 */ /* 0x001fc60000000005 */
[----:B------:R-:W-:Y:S01]  /*11d0*/  LDS R23, [R0+0x800] ;  /* 0x0008000000177984 */ /* 0x000fe20000000800 */
[----:B------:R-:W-:-:S03]  /*11e0*/  FFMA R12, R20, R13, R27 ;  /* 0x0000000d140c7223 */ /* 0x000fc6000000001b */
[----:B------:R-:W0:Y:S01]  /*11f0*/  LDS.128 R4, [R2+0x40] ;  /* 0x0000400002047984 */ /* 0x000e220000000c00 */
[----:B-1----:R-:W-:-:S03]  /*1200*/  FFMA R13, R19, R14, R12 ;  /* 0x0000000e130d7223 */ /* 0x002fc6000000000c */
[----:B------:R-:W1:Y:S01]  /*1210*/  LDS R20, [R0+0x880] ;  /* 0x0008800000147984 */ /* 0x000e620000000800 */
[----:B--2---:R-:W-:-:S03]  /*1220*/  FFMA R13, R24, R15, R13 ;  /* 0x0000000f180d7223 */ /* 0x004fc6000000000d */
[----:B------:R-:W2:Y:S01]  /*1230*/  LDS R19, [R0+0x900] ;  /* 0x0009000000137984 */ /* 0x000ea20000000800 */
[----:B---3--:R-:W-:-:S03]  /*1240*/  FFMA R27, R8, R25, R13 ;  /* 0x00000019081b7223 */ /* 0x008fc6000000000d */
[----:B------:R-:W3:Y:S01]  /*1250*/  LDS R24, [R0+0x980] ;  /* 0x0009800000187984 */ /* 0x000ee20000000800 */
[----:B----4-:R-:W-:-:S03]  /*1260*/  FFMA R8, R18, R9, R27 ;  /* 0x0000000912087223 */ /* 0x010fc6000000001b */
[----:B------:R-:W-:Y:S01]  /*1270*/  LDS R25, [R0+0xa00] ;  /* 0x000a000000197984 */ /* 0x000fe20000000800 */
[----:B-----5:R-:W-:-:S03]  /*1280*/  FFMA R9, R21, R10, R8 ;  /* 0x0000000a15097223 */ /* 0x020fc60000000008 */
[----:B------:R-:W4:Y:S01]  /*1290*/  LDS.128 R12, [R2+0x50] ;  /* 0x00005000020c7984 */ /* 0x000f220000000c00 */
[----:B------:R-:W-:-:S03]  /*12a0*/  FFMA R9, R22, R11, R9 ;  /* 0x0000000b16097223 */ /* 0x000fc60000000009 */
[----:B------:R-:W5:Y:S04]  /*12b0*/  LDS R18, [R0+0xa80] ;  /* 0x000a800000127984 */ /* 0x000f680000000800 */
[----:B------:R-:W5:Y:S04]  /*12c0*/  LDS R21, [R0+0xb00] ;  /* 0x000b000000157984 */ /* 0x000f680000000800 */
[----:B------:R-:W5:Y:S01]  /*12d0*/  LDS R22, [R0+0xb80] ;  /* 0x000b800000167984 */ /* 0x000f620000000800 */
[----:B0-----:R-:W-:-:S03]  /*12e0*/  FFMA R27, R4, R23, R9 ;  /* 0x00000017041b7223 */ /* 0x001fc60000000009 */
[----:B------:R-:W-:Y:S01]  /*12f0*/  LDS R23, [R0+0xc00] ;  /* 0x000c000000177984 */ /* 0x000fe20000000800 */
[----:B-1----:R-:W-:-:S03]  /*1300*/  FFMA R4, R20, R5, R27 ;  /* 0x0000000514047223 */ /* 0x002fc6000000001b */
[----:B------:R-:W0:Y:S01]  /*1310*/  LDS.128 R8, [R2+0x60] ;  /* 0x0000600002087984 */ /* 0x000e220000000c00 */
[----:B--2---:R-:W-:-:S03]  /*1320*/  FFMA R5, R19, R6, R4 ;  /* 0x0000000613057223 */ /* 0x004fc60000000004 */
[----:B------:R1:W2:Y:S01]  /*1330*/  LDS R20, [R0+0xc80] ;  /* 0x000c800000147984 */ /* 0x0002a20000000800 */
[----:B---3--:R-:W-:-:S03]  /*1340*/  FFMA R5, R24, R7, R5 ;  /* 0x0000000718057223 */ /* 0x008fc60000000005 */
[----:B------:R1:W3:Y:S04]  /*1350*/  LDS R19, [R0+0xd00] ;  /* 0x000d000000137984 */ /* 0x0002e80000000800 */
[----:B------:R1:W1:Y:S01]  /*1360*/  LDS R24, [R0+0xd80] ;  /* 0x000d800000187984 */ /* 0x0002620000000800 */
[----:B----4-:R-:W-:-:S03]  /*1370*/  FFMA R27, R12, R25, R5 ;  /* 0x000000190c1b7223 */ /* 0x010fc60000000005 */
[----:B------:R4:W1:Y:S01]  /*1380*/  LDS R25, [R0+0xe00] ;  /* 0x000e000000197984 */ /* 0x0008620000000800 */
[----:B-----5:R-:W-:-:S03]  /*1390*/  FFMA R12, R18, R13, R27 ;  /* 0x0000000d120c7223 */ /* 0x020fc6000000001b */
[----:B------:R4:W1:Y:S01]  /*13a0*/  LDS.128 R4, [R2+0x70] ;  /* 0x0000700002047984 */ /* 0x0008620000000c00 */
[----:B------:R-:W-:-:S03]  /*13b0*/  FFMA R21, R21, R14, R12 ;  /* 0x0000000e15157223 */ /* 0x000fc6000000000c */
[----:B------:R4:W1:Y:S01]  /*13c0*/  LDS R18, [R0+0xe80] ;  /* 0x000e800000127984 */ /* 0x0008620000000800 */
[----:B------:R-:W-:-:S03]  /*13d0*/  FFMA R15, R22, R15, R21 ;  /* 0x0000000f160f7223 */ /* 0x000fc60000000015 */
[----:B------:R4:W1:Y:S04]  /*13e0*/  LDS R27, [R0+0xf00] ;  /* 0x000f0000001b7984 */ /* 0x0008680000000800 */
[----:B------:R4:W1:Y:S01]  /*13f0*/  LDS R14, [R0+0xf80] ;  /* 0x000f8000000e7984 */ /* 0x0008620000000800 */
[----:B0-----:R-:W-:Y:S01]  /*1400*/  FFMA R15, R8, R23, R15 ;  /* 0x00000017080f7223 */ /* 0x001fe2000000000f */
[----:B----4-:R-:W-:Y:S06]  /*1410*/  @!P0 EXIT ;  /* 0x000000000000894d */ /* 0x010fec0003800000 */
[----:B------:R-:W0:Y:S01]  /*1420*/  LDC.64 R12, c[0x0][0x390] ;  /* 0x0000e400ff0c7b82 */ /* 0x000e220000000a00 */
[----:B--2---:R-:W-:Y:S01]  /*1430*/  FFMA R20, R20, R9, R15 ;  /* 0x0000000914147223 */ /* 0x004fe2000000000f */
[----:B------:R-:W-:-:S03]  /*1440*/  IMAD R3, R17, R3, R16 ;  /* 0x0000000311037224 */ /* 0x000fc600078e0210 */
[----:B---3--:R-:W-:-:S04]  /*1450*/  FFMA R19, R19, R10, R20 ;  /* 0x0000000a13137223 */ /* 0x008fc80000000014 */
[----:B-1----:R-:W-:-:S04]  /*1460*/  FFMA R11, R24, R11, R19 ;  /* 0x0000000b180b7223 */ /* 0x002fc80000000013 */
[----:B------:R-:W-:-:S04]  /*1470*/  FFMA R11, R4, R25, R11 ;  /* 0x00000019040b7223 */ /* 0x000fc8000000000b */
[----:B------:R-:W-:-:S04]  /*1480*/  FFMA R18, R18, R5, R11 ;  /* 0x0000000512127223 */ /* 0x000fc8000000000b */
[----:B------:R-:W-:Y:S01]  /*1490*/  FFMA R27, R27, R6, R18 ;  /* 0x000000061b1b7223 */ /* 0x000fe20000000012 */
[----:B0-----:R-:W-:-:S04]  /*14a0*/  IMAD.WIDE.U32 R12, R3, 0x4, R12 ;  /* 0x00000004030c7825 */ /* 0x001fc800078e000c */
[----:B------:R-:W-:-:S05]  /*14b0*/  FFMA R7, R14, R7, R27 ;  /* 0x000000070e077223 */ /* 0x000fca000000001b */
[----:B------:R-:W-:Y:S01]  /*14c0*/  STG.E desc[UR10][R12.64], R7 ;  /* 0x000000070c007986 */ /* 0x000fe2000c10190a */
[----:B------:R-:W-:Y:S05]  /*14d0*/  EXIT ;  /* 0x000000000000794d */ /* 0x000fea0003800000 */
.L_x_5:
        /* <DEDUP_REMOVED lines=10> */
.L_x_10:


//--------------------- .text._Z10tiled_gemmPfS_S_iii --------------------------
	.section	.text._Z10tiled_gemmPfS_S_iii,"ax",@progbits
	.align	128
        .global         _Z10tiled_gemmPfS_S_iii
        .type           _Z10tiled_gemmPfS_S_iii,@function
        .size           _Z10tiled_gemmPfS_S_iii,(.L_x_11 - _Z10tiled_gemmPfS_S_iii)
        .other          _Z10tiled_gemmPfS_S_iii,@"STO_CUDA_ENTRY STV_DEFAULT"
_Z10tiled_gemmPfS_S_iii:
.text._Z10tiled_gemmPfS_S_iii:
        /* <DEDUP_REMOVED lines=12> */
[----:B------:R-:W0:Y:S01]  /*00c0*/  S2UR UR7, SR_CgaCtaId ;  /* 0x00000000000779c3 */ /* 0x000e220000008800 */
[----:B------:R-:W1:Y:S01]  /*00d0*/  LDCU UR11, c[0x0][0x39c] ;  /* 0x00007380ff0b77ac */ /* 0x000e620008000800 */
[----:B------:R-:W-:Y:S01]  /*00e0*/  MOV R23, RZ ;  /* 0x000000ff00177202 */ /* 0x000fe20000000f00 */
[----:B------:R-:W-:Y:S01]  /*00f0*/  IMAD R6, R18, UR10, R17 ;  /* 0x0000000a12067c24 */ /* 0x000fe2000f8e0211 */
[----:B------:R-:W-:Y:S01]  /*0100*/  UMOV UR5, 0x400 ;  /* 0x0000040000057882 */ /* 0x000fe20000000000 */
[----:B------:R-:W-:-:S03]  /*0110*/  UIADD3 UR4, UPT, UPT, UR10, 0x1f, URZ ;  /* 0x0000001f0a047890 */ /* 0x000fc6000fffe0ff */
[----:B------:R-:W2:Y:S01]  /*0120*/  LDC R0, c[0x0][0x39c] ;  /* 0x0000e700ff007b82 */ /* 0x000ea20000000800 */
[----:B------:R-:W-:Y:S02]  /*0130*/  UIADD3 UR6, UPT, UPT, UR5, 0x1000, URZ ;  /* 0x0000100005067890 */ /* 0x000fe4000fffe0ff */
[----:B------:R-:W-:Y:S01]  /*0140*/  USHF.R.U32.HI UR4, URZ, 0x5, UR4 ;  /* 0x00000005ff047899 */ /* 0x000fe20008011604 */
[----:B------:R-:W3:Y:S04]  /*0150*/  LDCU UR13, c[0x0][0x3a0] ;  /* 0x00007400ff0d77ac */ /* 0x000ee80008000800 */
[----:B------:R-:W4:Y:S01]  /*0160*/  LDC.64 R20, c[0x0][0x380] ;  /* 0x0000e000ff147b82 */ /* 0x000f220000000a00 */
[----:B------:R-:W2:Y:S01]  /*0170*/  LDCU UR12, c[0x0][0x398] ;  /* 0x00007300ff0c77ac */ /* 0x000ea20008000800 */
[----:B-1----:R-:W-:Y:S01]  /*0180*/  IMAD R7, R16, UR11, R17 ;  /* 0x0000000b10077c24 */ /* 0x002fe2000f8e0211 */
[----:B------:R-:W-:-:S02]  /*0190*/  UIADD3 UR4, UPT, UPT, -UR4, URZ, URZ ;  /* 0x000000ff04047290 */ /* 0x000fc4000fffe1ff */
[----:B0-----:R-:W-:Y:S02]  /*01a0*/  ULEA UR5, UR7, UR5, 0x18 ;  /* 0x0000000507057291 */ /* 0x001fe4000f8ec0ff */
[----:B------:R-:W-:Y:S01]  /*01b0*/  LEA R7, R2, R7, 0x5 ;  /* 0x0000000702077211 */ /* 0x000fe200078e28ff */
[----:B------:R-:W-:-:S03]  /*01c0*/  ULEA UR6, UR7, UR6, 0x18 ;  /* 0x0000000607067291 */ /* 0x000fc6000f8ec0ff */
[----:B------:R-:W-:-:S03]  /*01d0*/  LEA R5, R16, UR5, 0x7 ;  /* 0x0000000510057c11 */ /* 0x000fc6000f8e38ff */
[C---:B------:R-:W-:Y:S02]  /*01e0*/  LEA R3, R17.reuse, UR6, 0x2 ;  /* 0x0000000611037c11 */ /* 0x040fe4000f8e10ff */
[----:B------:R-:W-:Y:S02]  /*01f0*/  LEA R4, R17, R5, 0x2 ;  /* 0x0000000511047211 */ /* 0x000fe400078e10ff */
[----:B---3--:R-:W-:-:S07]  /*0200*/  LEA R2, R16, R3, 0x7 ;  /* 0x0000000310027211 */ /* 0x008fce00078e38ff */
.L_x_7:
        /* <DEDUP_REMOVED lines=15> */
[----:B------:R-:W0:Y:S04]  /*0300*/  LDS.128 R12, [R5] ;  /* 0x00000000050c7984 */ /* 0x000e280000000c00 */
[----:B------:R-:W1:Y:S04]  /*0310*/  LDS R26, [R3+0x80] ;  /* 0x00008000031a7984 */ /* 0x000e680000000800 */
[----:B------:R-:W2:Y:S04]  /*0320*/  LDS R25, [R3+0x100] ;  /* 0x0001000003197984 */ /* 0x000ea80000000800 */
[----:B------:R-:W3:Y:S04]  /*0330*/  LDS R24, [R3+0x180] ;  /* 0x0001800003187984 */ /* 0x000ee80000000800 */
[----:B------:R-:W-:Y:S01]  /*0340*/  LDS.128 R8, [R5+0x10] ;  /* 0x0000100005087984 */ /* 0x000fe20000000c00 */
[----:B0-----:R-:W-:-:S03]  /*0350*/  FFMA R12, R12, R22, R23 ;  /* 0x000000160c0c7223 */ /* 0x001fc60000000017 */
[----:B------:R-:W0:Y:S01]  /*0360*/  LDS R23, [R3+0x200] ;  /* 0x0002000003177984 */ /* 0x000e220000000800 */
[----:B-1----:R-:W-:-:S03]  /*0370*/  FFMA R12, R26, R13, R12 ;  /* 0x0000000d1a0c7223 */ /* 0x002fc6000000000c */
[----:B------:R-:W1:Y:S01]  /*0380*/  LDS R22, [R3+0x280] ;  /* 0x0002800003167984 */ /* 0x000e620000000800 */
[----:B--2---:R-:W-:-:S03]  /*0390*/  FFMA R13, R25, R14, R12 ;  /* 0x0000000e190d7223 */ /* 0x004fc6000000000c */
[----:B------:R-:W2:Y:S01]  /*03a0*/  LDS R25, [R3+0x300] ;  /* 0x0003000003197984 */ /* 0x000ea20000000800 */
[----:B---3--:R-:W-:-:S03]  /*03b0*/  FFMA R13, R24, R15, R13 ;  /* 0x0000000f180d7223 */ /* 0x008fc6000000000d */
[----:B------:R-:W3:Y:S04]  /*03c0*/  LDS R24, [R3+0x380] ;  /* 0x0003800003187984 */ /* 0x000ee80000000800 */
[----:B------:R-:W-:Y:S01]  /*03d0*/  LDS R26, [R3+0xb80] ;  /* 0x000b8000031a7984 */ /* 0x000fe20000000800 */
[----:B0-----:R-:W-:-:S03]  /*03e0*/  FFMA R27, R8, R23, R13 ;  /* 0x00000017081b7223 */ /* 0x001fc6000000000d */
[----:B------:R-:W-:Y:S04]  /*03f0*/  LDS R23, [R3+0x400] ;  /* 0x0004000003177984 */ /* 0x000fe80000000800 */
[----:B------:R-:W0:Y:S01]  /*0400*/  LDS.128 R12, [R5+0x20] ;  /* 0x00002000050c7984 */ /* 0x000e220000000c00 */
[----:B-1----:R-:W-:-:S03]  /*0410*/  FFMA R8, R22, R9, R27 ;  /* 0x0000000916087223 */ /* 0x002fc6000000001b */
[----:B------:R-:W1:Y:S01]  /*0420*/  LDS R22, [R3+0x480] ;  /* 0x0004800003167984 */ /* 0x000e620000000800 */
[----:B--2---:R-:W-:-:S03]  /*0430*/  FFMA R9, R25, R10, R8 ;  /* 0x0000000a19097223 */ /* 0x004fc60000000008 */
[----:B------:R-:W2:Y:S01]  /*0440*/  LDS R25, [R3+0x500] ;  /* 0x0005000003197984 */ /* 0x000ea20000000800 */
[----:B---3--:R-:W-:-:S03]  /*0450*/  FFMA R9, R24, R11, R9 ;  /* 0x0000000b18097223 */ /* 0x008fc60000000009 */
[----:B------:R-:W3:Y:S01]  /*0460*/  LDS R24, [R3+0x580] ;  /* 0x0005800003187984 */ /* 0x000ee20000000800 */
        /* <DEDUP_REMOVED lines=26> */
[----:B------:R-:W-:Y:S04]  /*0610*/  LDS R27, [R3+0xc00] ;  /* 0x000c0000031b7984 */ /* 0x000fe80000000800 */
[----:B------:R-:W-:Y:S01]  /*0620*/  LDS R24, [R3+0xc80] ;  /* 0x000c800003187984 */ /* 0x000fe20000000800 */
[----:B0-----:R-:W-:-:S03]  /*0630*/  FFMA R23, R8, R23, R13 ;  /* 0x0000001708177223 */ /* 0x001fc6000000000d */
[----:B------:R-:W0:Y:S01]  /*0640*/  LDS.128 R12, [R5+0x60] ;  /* 0x00006000050c7984 */ /* 0x000e220000000c00 */
[----:B-1----:R-:W-:-:S03]  /*0650*/  FFMA R22, R22, R9, R23 ;  /* 0x0000000916167223 */ /* 0x002fc60000000017 */
[----:B------:R-:W1:Y:S01]  /*0660*/  LDS R23, [R3+0xd00] ;  /* 0x000d000003177984 */ /* 0x000e620000000800 */
[----:B--2---:R-:W-:-:S03]  /*0670*/  FFMA R25, R25, R10, R22 ;  /* 0x0000000a19197223 */ /* 0x004fc60000000016 */
        /* <DEDUP_REMOVED lines=9> */
[----:B-1----:R-:W-:Y:S01]  /*0710*/  FFMA R23, R23, R14, R24 ;  /* 0x0000000e17177223 */ /* 0x002fe20000000018 */
[----:B------:R-:W-:-:S03]  /*0720*/  UIADD3 UR4, UPT, UPT, UR4, 0x1, URZ ;  /* 0x0000000104047890 */ /* 0x000fc6000fffe0ff */
[----:B--2---:R-:W-:Y:S01]  /*0730*/  FFMA R15, R22, R15, R23 ;  /* 0x0000000f160f7223 */ /* 0x004fe20000000017 */
[----:B------:R-:W-:Y:S01]  /*0740*/  UISETP.NE.AND UP0, UPT, UR4, URZ, UPT ;  /* 0x000000ff0400728c */ /* 0x000fe2000bf05270 */
[----:B------:R-:W-:Y:S02]  /*0750*/  IADD3 R16, PT, PT, R16, 0x20, RZ ;  /* 0x0000002010107810 */ /* 0x000fe40007ffe0ff */
[----:B------:R-:W-:Y:S02]  /*0760*/  IADD3 R6, PT, PT, R6, 0x20, RZ ;  /* 0x0000002006067810 */ /* 0x000fe40007ffe0ff */
[----:B------:R-:W-:Y:S02]  /*0770*/  IADD3 R17, PT, PT, R17, 0x20, RZ ;  /* 0x0000002011117810 */ /* 0x000fe40007ffe0ff */
[----:B------:R-:W-:Y:S01]  /*0780*/  LEA R7, R0, R7, 0x5 ;  /* 0x0000000700077211 */ /* 0x000fe200078e28ff */
[----:B0-----:R-:W-:-:S04]  /*0790*/  FFMA R8, R8, R25, R15 ;  /* 0x0000001908087223 */ /* 0x001fc8000000000f */
[----:B---3--:R-:W-:-:S04]  /*07a0*/  FFMA R8, R27, R9, R8 ;  /* 0x000000091b087223 */ /* 0x008fc80000000008 */
[----:B----4-:R-:W-:-:S04]  /*07b0*/  FFMA R13, R13, R10, R8 ;  /* 0x0000000a0d0d7223 */ /* 0x010fc80000000008 */
[----:B-----5:R-:W-:Y:S01]  /*07c0*/  FFMA R23, R12, R11, R13 ;  /* 0x0000000b0c177223 */ /* 0x020fe2000000000d */
[----:B------:R-:W-:Y:S06]  /*07d0*/  BAR.SYNC.DEFER_BLOCKING 0x0 ;  /* 0x0000000000007b1d */ /* 0x000fec0000010000 */
[----:B------:R-:W-:Y:S05]  /*07e0*/  BRA.U UP0, `(.L_x_7) ;  /* 0xfffffff900887547 */ /* 0x000fea000b83ffff */
.L_x_6:
        /* <DEDUP_REMOVED lines=9> */
.L_x_8:
        /* <DEDUP_REMOVED lines=16> */
.L_x_11:


//--------------------- .nv.shared._Z15vectorized_gemmPfS_S_iii --------------------------
	.section	.nv.shared._Z15vectorized_gemmPfS_S_iii,"aw",@nobits
	.sectionflags	@""
	.align	4
.nv.shared._Z15vectorized_gemmPfS_S_iii:
	.zero		9472


//--------------------- .nv.shared.reserved.0     --------------------------
	.section	.nv.shared.reserved.0,"aw",@nobits
	.weak		__nv_reservedSMEM_offset_0_alias
	.size		__nv_reservedSMEM_offset_0_alias, 0, 64
	.other		__nv_reservedSMEM_offset_0_alias,@"STO_CUDA_RESERVED_SHARED STV_DEFAULT"
__nv_reservedSMEM_offset_0_alias:
	.zero		0
	.zero		64


//--------------------- .nv.shared._Z20double_buffered_gemmPfS_S_iii --------------------------
	.section	.nv.shared._Z20double_buffered_gemmPfS_S_iii,"aw",@nobits
	.sectionflags	@""
	.align	4
.nv.shared._Z20double_buffered_gemmPfS_S_iii:
	.zero		17408


//--------------------- .nv.shared._Z10tiled_gemmPfS_S_iii --------------------------
	.section	.nv.shared._Z10tiled_gemmPfS_S_iii,"aw",@nobits
	.sectionflags	@""
	.align	4
.nv.shared._Z10tiled_gemmPfS_S_iii:
	.zero		9216


//--------------------- .nv.constant0._Z15vectorized_gemmPfS_S_iii --------------------------
	.section	.nv.constant0._Z15vectorized_gemmPfS_S_iii,"a",@progbits
	.sectionflags	@""
	.align	4
.nv.constant0._Z15vectorized_gemmPfS_S_iii:
	.zero		932


//--------------------- .nv.constant0._Z20double_buffered_gemmPfS_S_iii --------------------------
	.section	.nv.constant0._Z20double_buffered_gemmPfS_S_iii,"a",@progbits
	.sectionflags	@""
	.align	4
.nv.constant0._Z20double_buffered_gemmPfS_S_iii:
	.zero		932


//--------------------- .nv.constant0._Z10tiled_gemmPfS_S_iii --------------------------
	.section	.nv.constant0._Z10tiled_gemmPfS_S_iii,"a",@progbits
	.sectionflags	@""
	.align	4
.nv.constant0._Z10tiled_gemmPfS_S_iii:
	.zero		932


//--------------------- SYMBOLS --------------------------

	.type		.nv.reservedSmem.offset0,@object
	.size		.nv.reservedSmem.offset0,0x4
	.type		.nv.reservedSmem.cap,@object
	.size		.nv.reservedSmem.cap,0x4
